# CuTe-DSL kernel — source=fa4 family=fa4_bwd_sm90
# config = {"dtype": "Float16", "causal": false, "head_dim": 96}


// ===== COMPILED SASS (sm_90) =====

	.headerflags	@"EF_CUDA_TEXMODE_UNIFIED EF_CUDA_64BIT_ADDRESS EF_CUDA_ACCELERATORS EF_CUDA_SM90 EF_CUDA_VIRTUAL_SM(EF_CUDA_SM90)"
	.elftype	@"ET_EXEC"


//--------------------- .nv.info                  --------------------------
	.section	.nv.info,"",@"SHT_CUDA_INFO"
	.align	4


	//----- nvinfo : EIATTR_REGCOUNT
	.align		4
        /*0000*/ 	.byte	0x04, 0x2f
        /*0002*/ 	.short	(.L_1 - .L_0)
	.align		4
.L_0:
        /*0004*/ 	.word	index@(kernel_cutlass_kernel_flash_attncuteflash_bwd_sm90FlashAttentionBackwardSm90_object_at__tensor0000o9611101213_tensor0000o9611101213_tensor0000o9611101213_tensor0000o9611101213_tensor0000o_0)
        /*0008*/ 	.word	0x000000a8


	//----- nvinfo : EIATTR_FRAME_SIZE
	.align		4
.L_1:
        /*000c*/ 	.byte	0x04, 0x11
        /*000e*/ 	.short	(.L_3 - .L_2)
	.align		4
.L_2:
        /*0010*/ 	.word	index@(kernel_cutlass_kernel_flash_attncuteflash_bwd_sm90FlashAttentionBackwardSm90_object_at__tensor0000o9611101213_tensor0000o9611101213_tensor0000o9611101213_tensor0000o9611101213_tensor0000o_0)
        /*0014*/ 	.word	0x00000000


	//----- nvinfo : EIATTR_MIN_STACK_SIZE
	.align		4
.L_3:
        /*0018*/ 	.byte	0x04, 0x12
        /*001a*/ 	.short	(.L_5 - .L_4)
	.align		4
.L_4:
        /*001c*/ 	.word	index@(kernel_cutlass_kernel_flash_attncuteflash_bwd_sm90FlashAttentionBackwardSm90_object_at__tensor0000o9611101213_tensor0000o9611101213_tensor0000o9611101213_tensor0000o9611101213_tensor0000o_0)
        /*0020*/ 	.word	0x00000000
.L_5:


//--------------------- .nv.info.kernel_cutlass_kernel_flash_attncuteflash_bwd_sm90FlashAttentionBackwardSm90_object_at__tensor0000o9611101213_tensor0000o9611101213_tensor0000o9611101213_tensor0000o9611101213_tensor0000o_0 --------------------------
	.section	.nv.info.kernel_cutlass_kernel_flash_attncuteflash_bwd_sm90FlashAttentionBackwardSm90_object_at__tensor0000o9611101213_tensor0000o9611101213_tensor0000o9611101213_tensor0000o9611101213_tensor0000o_0,"",@"SHT_CUDA_INFO"
	.sectionflags	@""
	.align	4


	//----- nvinfo : EIATTR_CUDA_API_VERSION
	.align		4
        /*0000*/ 	.byte	0x04, 0x37
        /*0002*/ 	.short	(.L_7 - .L_6)
.L_6:
        /*0004*/ 	.word	0x00000081


	//----- nvinfo : EIATTR_KPARAM_INFO
	.align		4
.L_7:
        /*0008*/ 	.byte	0x04, 0x17
        /*000a*/ 	.short	(.L_9 - .L_8)
.L_8:
        /*000c*/ 	.word	0x00000000
        /*0010*/ 	.short	0x0018
        /*0012*/ 	.short	0x0400
        /*0014*/ 	.byte	0x00, 0xf0, 0x31, 0x00


	//----- nvinfo : EIATTR_KPARAM_INFO
	.align		4
.L_9:
        /*0018*/ 	.byte	0x04, 0x17
        /*001a*/ 	.short	(.L_11 - .L_10)
.L_10:
        /*001c*/ 	.word	0x00000000
        /*0020*/ 	.short	0x0017
        /*0022*/ 	.short	0x03fc
        /*0024*/ 	.byte	0x00, 0xf0, 0x11, 0x00


	//----- nvinfo : EIATTR_KPARAM_INFO
	.align		4
.L_11:
        /*0028*/ 	.byte	0x04, 0x17
        /*002a*/ 	.short	(.L_13 - .L_12)
.L_12:
        /*002c*/ 	.word	0x00000000
        /*0030*/ 	.short	0x0016
        /*0032*/ 	.short	0x03f8
        /*0034*/ 	.byte	0x00, 0xf0, 0x11, 0x00


	//----- nvinfo : EIATTR_KPARAM_INFO
	.align		4
.L_13:
        /*0038*/ 	.byte	0x04, 0x17
        /*003a*/ 	.short	(.L_15 - .L_14)
.L_14:
        /*003c*/ 	.word	0x00000000
        /*0040*/ 	.short	0x0015
        /*0042*/ 	.short	0x03f4
        /*0044*/ 	.byte	0x00, 0xf0, 0x11, 0x00


	//----- nvinfo : EIATTR_KPARAM_INFO
	.align		4
.L_15:
        /*0048*/ 	.byte	0x04, 0x17
        /*004a*/ 	.short	(.L_17 - .L_16)
.L_16:
        /*004c*/ 	.word	0x00000000
        /*0050*/ 	.short	0x0014
        /*0052*/ 	.short	0x03f0
        /*0054*/ 	.byte	0x00, 0xf0, 0x11, 0x00


	//----- nvinfo : EIATTR_KPARAM_INFO
	.align		4
.L_17:
        /*0058*/ 	.byte	0x04, 0x17
        /*005a*/ 	.short	(.L_19 - .L_18)
.L_18:
        /*005c*/ 	.word	0x00000000
        /*0060*/ 	.short	0x0013
        /*0062*/ 	.short	0x03ec
        /*0064*/ 	.byte	0x00, 0xf0, 0x11, 0x00


	//----- nvinfo : EIATTR_KPARAM_INFO
	.align		4
.L_19:
        /*0068*/ 	.byte	0x04, 0x17
        /*006a*/ 	.short	(.L_21 - .L_20)
.L_20:
        /*006c*/ 	.word	0x00000000
        /*0070*/ 	.short	0x0012
        /*0072*/ 	.short	0x03eb
        /*0074*/ 	.byte	0x00, 0xf0, 0x05, 0x00


	//----- nvinfo : EIATTR_KPARAM_INFO
	.align		4
.L_21:
        /*0078*/ 	.byte	0x04, 0x17
        /*007a*/ 	.short	(.L_23 - .L_22)
.L_22:
        /*007c*/ 	.word	0x00000000
        /*0080*/ 	.short	0x0011
        /*0082*/ 	.short	0x03ea
        /*0084*/ 	.byte	0x00, 0xf0, 0x05, 0x00


	//----- nvinfo : EIATTR_KPARAM_INFO
	.align		4
.L_23:
        /*0088*/ 	.byte	0x04, 0x17
        /*008a*/ 	.short	(.L_25 - .L_24)
.L_24:
        /*008c*/ 	.word	0x00000000
        /*0090*/ 	.short	0x0010
        /*0092*/ 	.short	0x03e9
        /*0094*/ 	.byte	0x00, 0xf0, 0x05, 0x00


	//----- nvinfo : EIATTR_KPARAM_INFO
	.align		4
.L_25:
        /*0098*/ 	.byte	0x04, 0x17
        /*009a*/ 	.short	(.L_27 - .L_26)
.L_26:
        /*009c*/ 	.word	0x00000000
        /*00a0*/ 	.short	0x000f
        /*00a2*/ 	.short	0x03e8
        /*00a4*/ 	.byte	0x00, 0xf0, 0x05, 0x00


	//----- nvinfo : EIATTR_KPARAM_INFO
	.align		4
.L_27:
        /*00a8*/ 	.byte	0x04, 0x17
        /*00aa*/ 	.short	(.L_29 - .L_28)
.L_28:
        /*00ac*/ 	.word	0x00000000
        /*00b0*/ 	.short	0x000e
        /*00b2*/ 	.short	0x03c0
        /*00b4*/ 	.byte	0x00, 0xf0, 0xa1, 0x00


	//----- nvinfo : EIATTR_KPARAM_INFO
	.align		4
.L_29:
        /*00b8*/ 	.byte	0x04, 0x17
        /*00ba*/ 	.short	(.L_31 - .L_30)
.L_30:
        /*00bc*/ 	.word	0x00000000
        /*00c0*/ 	.short	0x000d
        /*00c2*/ 	.short	0x0398
        /*00c4*/ 	.byte	0x00, 0xf0, 0xa1, 0x00


	//----- nvinfo : EIATTR_KPARAM_INFO
	.align		4
.L_31:
        /*00c8*/ 	.byte	0x04, 0x17
        /*00ca*/ 	.short	(.L_33 - .L_32)
.L_32:
        /*00cc*/ 	.word	0x00000000
        /*00d0*/ 	.short	0x000c
        /*00d2*/ 	.short	0x0370
        /*00d4*/ 	.byte	0x00, 0xf0, 0xa1, 0x00


	//----- nvinfo : EIATTR_KPARAM_INFO
	.align		4
.L_33:
        /*00d8*/ 	.byte	0x04, 0x17
        /*00da*/ 	.short	(.L_35 - .L_34)
.L_34:
        /*00dc*/ 	.word	0x00000000
        /*00e0*/ 	.short	0x000b
        /*00e2*/ 	.short	0x02f0
        /*00e4*/ 	.byte	0x00, 0xf0, 0x01, 0x02


	//----- nvinfo : EIATTR_KPARAM_INFO
	.align		4
.L_35:
        /*00e8*/ 	.byte	0x04, 0x17
        /*00ea*/ 	.short	(.L_37 - .L_36)
.L_36:
        /*00ec*/ 	.word	0x00000000
        /*00f0*/ 	.short	0x000a
        /*00f2*/ 	.short	0x0270
        /*00f4*/ 	.byte	0x00, 0xf0, 0x01, 0x02


	//----- nvinfo : EIATTR_KPARAM_INFO
	.align		4
.L_37:
        /*00f8*/ 	.byte	0x04, 0x17
        /*00fa*/ 	.short	(.L_39 - .L_38)
.L_38:
        /*00fc*/ 	.word	0x00000000
        /*0100*/ 	.short	0x0009
        /*0102*/ 	.short	0x01f0
        /*0104*/ 	.byte	0x00, 0xf0, 0x01, 0x02


	//----- nvinfo : EIATTR_KPARAM_INFO
	.align		4
.L_39:
        /*0108*/ 	.byte	0x04, 0x17
        /*010a*/ 	.short	(.L_41 - .L_40)
.L_40:
        /*010c*/ 	.word	0x00000000
        /*0110*/ 	.short	0x0008
        /*0112*/ 	.short	0x0170
        /*0114*/ 	.byte	0x00, 0xf0, 0x01, 0x02


	//----- nvinfo : EIATTR_KPARAM_INFO
	.align		4
.L_41:
        /*0118*/ 	.byte	0x04, 0x17
        /*011a*/ 	.short	(.L_43 - .L_42)
.L_42:
        /*011c*/ 	.word	0x00000000
        /*0120*/ 	.short	0x0007
        /*0122*/ 	.short	0x00f0
        /*0124*/ 	.byte	0x00, 0xf0, 0x01, 0x02


	//----- nvinfo : EIATTR_KPARAM_INFO
	.align		4
.L_43:
        /*0128*/ 	.byte	0x04, 0x17
        /*012a*/ 	.short	(.L_45 - .L_44)
.L_44:
        /*012c*/ 	.word	0x00000000
        /*0130*/ 	.short	0x0006
        /*0132*/ 	.short	0x0070
        /*0134*/ 	.byte	0x00, 0xf0, 0x01, 0x02


	//----- nvinfo : EIATTR_KPARAM_INFO
	.align		4
.L_45:
        /*0138*/ 	.byte	0x04, 0x17
        /*013a*/ 	.short	(.L_47 - .L_46)
.L_46:
        /*013c*/ 	.word	0x00000000
        /*0140*/ 	.short	0x0005
        /*0142*/ 	.short	0x003c
        /*0144*/ 	.byte	0x00, 0xf0, 0x31, 0x00


	//----- nvinfo : EIATTR_KPARAM_INFO
	.align		4
.L_47:
        /*0148*/ 	.byte	0x04, 0x17
        /*014a*/ 	.short	(.L_49 - .L_48)
.L_48:
        /*014c*/ 	.word	0x00000000
        /*0150*/ 	.short	0x0004
        /*0152*/ 	.short	0x0030
        /*0154*/ 	.byte	0x00, 0xf0, 0x31, 0x00


	//----- nvinfo : EIATTR_KPARAM_INFO
	.align		4
.L_49:
        /*0158*/ 	.byte	0x04, 0x17
        /*015a*/ 	.short	(.L_51 - .L_50)
.L_50:
        /*015c*/ 	.word	0x00000000
        /*0160*/ 	.short	0x0003
        /*0162*/ 	.short	0x0024
        /*0164*/ 	.byte	0x00, 0xf0, 0x31, 0x00


	//----- nvinfo : EIATTR_KPARAM_INFO
	.align		4
.L_51:
        /*0168*/ 	.byte	0x04, 0x17
        /*016a*/ 	.short	(.L_53 - .L_52)
.L_52:
        /*016c*/ 	.word	0x00000000
        /*0170*/ 	.short	0x0002
        /*0172*/ 	.short	0x0018
        /*0174*/ 	.byte	0x00, 0xf0, 0x31, 0x00


	//----- nvinfo : EIATTR_KPARAM_INFO
	.align		4
.L_53:
        /*0178*/ 	.byte	0x04, 0x17
        /*017a*/ 	.short	(.L_55 - .L_54)
.L_54:
        /*017c*/ 	.word	0x00000000
        /*0180*/ 	.short	0x0001
        /*0182*/ 	.short	0x000c
        /*0184*/ 	.byte	0x00, 0xf0, 0x31, 0x00


	//----- nvinfo : EIATTR_KPARAM_INFO
	.align		4
.L_55:
        /*0188*/ 	.byte	0x04, 0x17
        /*018a*/ 	.short	(.L_57 - .L_56)
.L_56:
        /*018c*/ 	.word	0x00000000
        /*0190*/ 	.short	0x0000
        /*0192*/ 	.short	0x0000
        /*0194*/ 	.byte	0x00, 0xf0, 0x31, 0x00


	//----- nvinfo : EIATTR_SPARSE_MMA_MASK
	.align		4
.L_57:
        /*0198*/ 	.byte	0x03, 0x50
        /*019a*/ 	.short	0x0000


	//----- nvinfo : EIATTR_MAXREG_COUNT
	.align		4
        /*019c*/ 	.byte	0x03, 0x1b
        /*019e*/ 	.short	0x00a8


	//----- nvinfo : EIATTR_COOP_GROUP_MASK_REGIDS
	.align		4
        /*01a0*/ 	.byte	0x04, 0x29
        /*01a2*/ 	.short	(.L_59 - .L_58)


	//   ....[0]....
.L_58:
        /*01a4*/ 	.word	0xffffffff


	//----- nvinfo : EIATTR_COOP_GROUP_INSTR_OFFSETS
	.align		4
.L_59:
        /*01a8*/ 	.byte	0x04, 0x28
        /*01aa*/ 	.short	(.L_61 - .L_60)


	//   ....[0]....
.L_60:
        /*01ac*/ 	.word	0x00002960


	//----- nvinfo : EIATTR_REG_RECONFIG
	.align		4
.L_61:
        /*01b0*/ 	.byte	0x01, 0x54
	.zero		2


	//----- nvinfo : EIATTR_MBARRIER_INSTR_OFFSETS
	.align		4
        /*01b4*/ 	.byte	0x04, 0x39
        /*01b6*/ 	.short	(.L_63 - .L_62)


	//   ....[0]....
.L_62:
        /*01b8*/ 	.word	0x000002e0
        /*01bc*/ 	.word	0x000000ff
        /*01c0*/ 	.word	0x00000000
        /*01c4*/ 	.short	0x0100
        /*01c6*/ 	.byte	0x08
	.zero		1


	//   ....[1]....
        /*01c8*/ 	.word	0x000002f0
        /*01cc*/ 	.word	0x000000ff
        /*01d0*/ 	.word	0x00000008
        /*01d4*/ 	.short	0x0100
        /*01d6*/ 	.byte	0x08
	.zero		1


	//   ....[2]....
        /*01d8*/ 	.word	0x00000300
        /*01dc*/ 	.word	0x000000ff
        /*01e0*/ 	.word	0x00000010
        /*01e4*/ 	.short	0x0100
        /*01e6*/ 	.byte	0x08
	.zero		1


	//   ....[3]....
        /*01e8*/ 	.word	0x00000310
        /*01ec*/ 	.word	0x000000ff
        /*01f0*/ 	.word	0x00000018
        /*01f4*/ 	.short	0x0100
        /*01f6*/ 	.byte	0x08
	.zero		1


	//   ....[4]....
        /*01f8*/ 	.word	0x00000320
        /*01fc*/ 	.word	0x000000ff
        /*0200*/ 	.word	0x00000020
        /*0204*/ 	.short	0x0100
        /*0206*/ 	.byte	0x09
	.zero		1


	//   ....[5]....
        /*0208*/ 	.word	0x00000330
        /*020c*/ 	.word	0x000000ff
        /*0210*/ 	.word	0x00000028
        /*0214*/ 	.short	0x0100
        /*0216*/ 	.byte	0x09
	.zero		1


	//   ....[6]....
        /*0218*/ 	.word	0x00000340
        /*021c*/ 	.word	0x000000ff
        /*0220*/ 	.word	0x00000030
        /*0224*/ 	.short	0x0100
        /*0226*/ 	.byte	0x09
	.zero		1


	//   ....[7]....
        /*0228*/ 	.word	0x00000350
        /*022c*/ 	.word	0x000000ff
        /*0230*/ 	.word	0x00000038
        /*0234*/ 	.short	0x0100
        /*0236*/ 	.byte	0x09
	.zero		1


	//   ....[8]....
        /*0238*/ 	.word	0x00000580
        /*023c*/ 	.word	0x000000ff
        /*0240*/ 	.word	0x00000010
        /*0244*/ 	.short	0x010a
        /*0246*/ 	.byte	0x21
	.zero		1


	//   ....[9]....
        /*0248*/ 	.word	0x00000ed0
        /*024c*/ 	.word	0x000000ff
        /*0250*/ 	.word	0x00000030
        /*0254*/ 	.short	0x010a
        /*0256*/ 	.byte	0x21
	.zero		1


	//   ....[10]....
        /*0258*/ 	.word	0x000013f0
        /*025c*/ 	.word	0x000000ff
        /*0260*/ 	.word	0x00000018
        /*0264*/ 	.short	0x010a
        /*0266*/ 	.byte	0x21
	.zero		1


	//   ....[11]....
        /*0268*/ 	.word	0x00001640
        /*026c*/ 	.word	0x000000ff
        /*0270*/ 	.word	0x00000038
        /*0274*/ 	.short	0x010a
        /*0276*/ 	.byte	0x21
	.zero		1


	//   ....[12]....
        /*0278*/ 	.word	0x000018b0
        /*027c*/ 	.word	0x000000ff
        /*0280*/ 	.word	0x00000010
        /*0284*/ 	.short	0x010a
        /*0286*/ 	.byte	0x21
	.zero		1


	//   ....[13]....
        /*0288*/ 	.word	0x00001b10
        /*028c*/ 	.word	0x000000ff
        /*0290*/ 	.word	0x00000030
        /*0294*/ 	.short	0x010a
        /*0296*/ 	.byte	0x21
	.zero		1


	//   ....[14]....
        /*0298*/ 	.word	0x00001e30
        /*029c*/ 	.word	0x000000ff
        /*02a0*/ 	.word	0x00000018
        /*02a4*/ 	.short	0x010a
        /*02a6*/ 	.byte	0x21
	.zero		1


	//   ....[15]....
        /*02a8*/ 	.word	0x000020d0
        /*02ac*/ 	.word	0x000000ff
        /*02b0*/ 	.word	0x00000038
        /*02b4*/ 	.short	0x010a
        /*02b6*/ 	.byte	0x21
	.zero		1


	//   ....[16]....
        /*02b8*/ 	.word	0x000031c0
        /*02bc*/ 	.word	0x000000ff
        /*02c0*/ 	.word	0x00000000
        /*02c4*/ 	.short	0x010a
        /*02c6*/ 	.byte	0x16
	.zero		1


	//   ....[17]....
        /*02c8*/ 	.word	0x00003230
        /*02cc*/ 	.word	0x000000ff
        /*02d0*/ 	.word	0x00000000
        /*02d4*/ 	.short	0x010a
        /*02d6*/ 	.byte	0x16
	.zero		1


	//   ....[18]....
        /*02d8*/ 	.word	0x000034b0
        /*02dc*/ 	.word	0x000000ff
        /*02e0*/ 	.word	0x00000020
        /*02e4*/ 	.short	0x010a
        /*02e6*/ 	.byte	0x16
	.zero		1


	//   ....[19]....
        /*02e8*/ 	.word	0x000034d0
        /*02ec*/ 	.word	0x000000ff
        /*02f0*/ 	.word	0x00000020
        /*02f4*/ 	.short	0x010a
        /*02f6*/ 	.byte	0x16
	.zero		1


	//   ....[20]....
        /*02f8*/ 	.word	0x00004c20
        /*02fc*/ 	.word	0x000000ff
        /*0300*/ 	.word	0x00000030
        /*0304*/ 	.short	0x0101
        /*0306*/ 	.byte	0x16
	.zero		1


	//   ....[21]....
        /*0308*/ 	.word	0x00004e80
        /*030c*/ 	.word	0x000000ff
        /*0310*/ 	.word	0x00000010
        /*0314*/ 	.short	0x0101
        /*0316*/ 	.byte	0x16
	.zero		1


	//   ....[22]....
        /*0318*/ 	.word	0x00005ec0
        /*031c*/ 	.word	0x00000005
        /*0320*/ 	.word	0x00000010
        /*0324*/ 	.short	0x010a
        /*0326*/ 	.byte	0x3f
	.zero		1


	//   ....[23]....
        /*0328*/ 	.word	0x00005f40
        /*032c*/ 	.word	0x00000005
        /*0330*/ 	.word	0x00000030
        /*0334*/ 	.short	0x010a
        /*0336*/ 	.byte	0x3f
	.zero		1


	//   ....[24]....
        /*0338*/ 	.word	0x00005fc0
        /*033c*/ 	.word	0x00000005
        /*0340*/ 	.word	0x00000018
        /*0344*/ 	.short	0x010a
        /*0346*/ 	.byte	0x3f
	.zero		1


	//   ....[25]....
        /*0348*/ 	.word	0x00006040
        /*034c*/ 	.word	0x00000005
        /*0350*/ 	.word	0x00000038
        /*0354*/ 	.short	0x010a
        /*0356*/ 	.byte	0x3f
	.zero		1


	//   ....[26]....
        /*0358*/ 	.word	0x000060d0
        /*035c*/ 	.word	0x00000005
        /*0360*/ 	.word	0x00000010
        /*0364*/ 	.short	0x010a
        /*0366*/ 	.byte	0x3f
	.zero		1


	//   ....[27]....
        /*0368*/ 	.word	0x00006150
        /*036c*/ 	.word	0x00000005
        /*0370*/ 	.word	0x00000030
        /*0374*/ 	.short	0x010a
        /*0376*/ 	.byte	0x3f
	.zero		1


	//   ....[28]....
        /*0378*/ 	.word	0x000061d0
        /*037c*/ 	.word	0x00000005
        /*0380*/ 	.word	0x00000018
        /*0384*/ 	.short	0x010a
        /*0386*/ 	.byte	0x3f
	.zero		1


	//   ....[29]....
        /*0388*/ 	.word	0x00006260
        /*038c*/ 	.word	0x00000005
        /*0390*/ 	.word	0x00000038
        /*0394*/ 	.short	0x010a
        /*0396*/ 	.byte	0x3f
	.zero		1


	//   ....[30]....
        /*0398*/ 	.word	0x000062e0
        /*039c*/ 	.word	0x00000007
        /*03a0*/ 	.word	0x00000000
        /*03a4*/ 	.short	0x010a
        /*03a6*/ 	.byte	0x3f
	.zero		1


	//   ....[31]....
        /*03a8*/ 	.word	0x00006360
        /*03ac*/ 	.word	0x00000007
        /*03b0*/ 	.word	0x00000020
        /*03b4*/ 	.short	0x010a
        /*03b6*/ 	.byte	0x3f
	.zero		1


	//----- nvinfo : EIATTR_NUM_MBARRIERS
	.align		4
.L_63:
        /*03b8*/ 	.byte	0x03, 0x38
        /*03ba*/ 	.short	0x0008


	//----- nvinfo : EIATTR_EXIT_INSTR_OFFSETS
	.align		4
        /*03bc*/ 	.byte	0x04, 0x1c
        /*03be*/ 	.short	(.L_65 - .L_64)


	//   ....[0]....
.L_64:
        /*03c0*/ 	.word	0x000022e0


	//   ....[1]....
        /*03c4*/ 	.word	0x00005c60


	//   ....[2]....
        /*03c8*/ 	.word	0x00005e80


	//----- nvinfo : EIATTR_REQNTID
	.align		4
.L_65:
        /*03cc*/ 	.byte	0x04, 0x10
        /*03ce*/ 	.short	(.L_67 - .L_66)
.L_66:
        /*03d0*/ 	.word	0x00000180
        /*03d4*/ 	.word	0x00000001
        /*03d8*/ 	.word	0x00000001


	//----- nvinfo : EIATTR_CBANK_PARAM_SIZE
	.align		4
.L_67:
        /*03dc*/ 	.byte	0x03, 0x19
        /*03de*/ 	.short	0x040c


	//----- nvinfo : EIATTR_PARAM_CBANK
	.align		4
        /*03e0*/ 	.byte	0x04, 0x0a
        /*03e2*/ 	.short	(.L_69 - .L_68)
	.align		4
.L_68:
        /*03e4*/ 	.word	index@(.nv.constant0.kernel_cutlass_kernel_flash_attncuteflash_bwd_sm90FlashAttentionBackwardSm90_object_at__tensor0000o9611101213_tensor0000o9611101213_tensor0000o9611101213_tensor0000o9611101213_tensor0000o_0)
        /*03e8*/ 	.short	0x0210
        /*03ea*/ 	.short	0x040c


	//----- nvinfo : EIATTR_SW_WAR
	.align		4
.L_69:
        /*03ec*/ 	.byte	0x04, 0x36
        /*03ee*/ 	.short	(.L_71 - .L_70)
.L_70:
        /*03f0*/ 	.word	0x00000008
.L_71:


//--------------------- .nv.callgraph             --------------------------
	.section	.nv.callgraph,"",@"SHT_CUDA_CALLGRAPH"
	.align	4
	.sectionentsize	8
	.align		4
        /*0000*/ 	.word	0x00000000
	.align		4
        /*0004*/ 	.word	0xffffffff
	.align		4
        /*0008*/ 	.word	0x00000000
	.align		4
        /*000c*/ 	.word	0xfffffffe
	.align		4
        /*0010*/ 	.word	0x00000000
	.align		4
        /*0014*/ 	.word	0xfffffffd
	.align		4
        /*0018*/ 	.word	0x00000000
	.align		4
        /*001c*/ 	.word	0xfffffffc


//--------------------- .text.kernel_cutlass_kernel_flash_attncuteflash_bwd_sm90FlashAttentionBackwardSm90_object_at__tensor0000o9611101213_tensor0000o9611101213_tensor0000o9611101213_tensor0000o9611101213_tensor0000o_0 --------------------------
	.section	.text.kernel_cutlass_kernel_flash_attncuteflash_bwd_sm90FlashAttentionBackwardSm90_object_at__tensor0000o9611101213_tensor0000o9611101213_tensor0000o9611101213_tensor0000o9611101213_tensor0000o_0,"ax",@progbits
	.sectionflags	@"SHF_BARRIERS=16"
	.align	128
        .global         kernel_cutlass_kernel_flash_attncuteflash_bwd_sm90FlashAttentionBackwardSm90_object_at__tensor0000o9611101213_tensor0000o9611101213_tensor0000o9611101213_tensor0000o9611101213_tensor0000o_0
        .type           kernel_cutlass_kernel_flash_attncuteflash_bwd_sm90FlashAttentionBackwardSm90_object_at__tensor0000o9611101213_tensor0000o9611101213_tensor0000o9611101213_tensor0000o9611101213_tensor0000o_0,@function
        .size           kernel_cutlass_kernel_flash_attncuteflash_bwd_sm90FlashAttentionBackwardSm90_object_at__tensor0000o9611101213_tensor0000o9611101213_tensor0000o9611101213_tensor0000o9611101213_tensor0000o_0,(.L_x_40 - kernel_cutlass_kernel_flash_attncuteflash_bwd_sm90FlashAttentionBackwardSm90_object_at__tensor0000o9611101213_tensor0000o9611101213_tensor0000o9611101213_tensor0000o9611101213_tensor0000o_0)
        .other          kernel_cutlass_kernel_flash_attncuteflash_bwd_sm90FlashAttentionBackwardSm90_object_at__tensor0000o9611101213_tensor0000o9611101213_tensor0000o9611101213_tensor0000o9611101213_tensor0000o_0,@"STO_CUDA_ENTRY STV_DEFAULT"
kernel_cutlass_kernel_flash_attncuteflash_bwd_sm90FlashAttentionBackwardSm90_object_at__tensor0000o9611101213_tensor0000o9611101213_tensor0000o9611101213_tensor0000o9611101213_tensor0000o_0:
.text.kernel_cutlass_kernel_flash_attncuteflash_bwd_sm90FlashAttentionBackwardSm90_object_at__tensor0000o9611101213_tensor0000o9611101213_tensor0000o9611101213_tensor0000o9611101213_tensor0000o_0:
[----:B------:R-:W1:Y:S01]  /*0000*/  LDC R1, c[0x0][0x28] ;  /* 0x00000a00ff017b82 */ /* 0x000e620000000800 */
[----:B------:R-:W2:Y:S02]  /*0010*/  S2R R2, SR_TID.X ;  /* 0x0000000000027919 */ /* 0x000ea40000002100 */
[----:B--2---:R-:W-:-:S04]  /*0020*/  SHF.R.U32.HI R0, RZ, 0x5, R2 ;  /* 0x00000005ff007819 */ /* 0x004fc80000011602 */
[----:B------:R-:W-:-:S13]  /*0030*/  R2UR UR55, R0 ;  /* 0x00000000003772ca */ /* 0x000fda00000e0000 */
[----:B------:R-:W-:-:S13]  /*0040*/  ISETP.NE.AND P0, PT, RZ, UR55, PT ;  /* 0x00000037ff007c0c */ /* 0x000fda000bf05270 */
[----:B-1----:R-:W-:Y:S05]  /*0050*/  @P0 BRA `(.L_x_0) ;  /* 0x0000000000c40947 */ /* 0x002fea0003800000 */
[----:B------:R-:W1:Y:S01]  /*0060*/  S2UR UR8, SR_CgaCtaId ;  /* 0x00000000000879c3 */ /* 0x000e620000008800 */
[----:B------:R-:W-:Y:S01]  /*0070*/  ULDC.64 UR12, c[0x0][0x198] ;  /* 0x00006600000c7ab9 */ /* 0x000fe20000000a00 */
[----:B------:R-:W-:Y:S01]  /*0080*/  UMOV UR4, 0x400 ;  /* 0x0000040000047882 */ /* 0x000fe20000000000 */
[----:B------:R-:W-:Y:S02]  /*0090*/  UIADD3 UR18, UP0, UR12, 0x70, URZ ;  /* 0x000000700c127890 */ /* 0x000fe4000ff1e03f */
[----:B------:R-:W-:Y:S02]  /*00a0*/  UIADD3 UR20, UP1, UR12, 0xf0, URZ ;  /* 0x000000f00c147890 */ /* 0x000fe4000ff3e03f */
[----:B------:R-:W-:Y:S01]  /*00b0*/  UIADD3 UR22, UP2, UR12, 0x170, URZ ;  /* 0x000001700c167890 */ /* 0x000fe2000ff5e03f */
[----:B------:R-:W2:Y:S01]  /*00c0*/  S2UR UR6, SR_CgaCtaId ;  /* 0x00000000000679c3 */ /* 0x000ea20000008800 */
[----:B------:R-:W-:Y:S02]  /*00d0*/  UIADD3 UR24, UP3, UR12, 0x1f0, URZ ;  /* 0x000001f00c187890 */ /* 0x000fe4000ff7e03f */
[----:B------:R-:W-:-:S02]  /*00e0*/  UIADD3 UR26, UP4, UR12, 0x270, URZ ;  /* 0x000002700c1a7890 */ /* 0x000fc4000ff9e03f */
[----:B------:R-:W-:Y:S01]  /*00f0*/  UIADD3.X UR19, URZ, UR13, URZ, UP0, !UPT ;  /* 0x0000000d3f137290 */ /* 0x000fe200087fe43f */
[----:B------:R-:W-:Y:S01]  /*0100*/  UMOV UR7, 0x1 ;  /* 0x0000000100077882 */ /* 0x000fe20000000000 */
[----:B------:R-:W-:Y:S02]  /*0110*/  UIADD3 UR12, UP5, UR12, 0x2f0, URZ ;  /* 0x000002f00c0c7890 */ /* 0x000fe4000ffbe03f */
[----:B------:R-:W-:-:S04]  /*0120*/  UIADD3 UR14, -UR7, 0x100000, URZ ;  /* 0x00100000070e7890 */ /* 0x000fc8000fffe13f */
[----:B------:R-:W-:Y:S02]  /*0130*/  USHF.L.U32 UR15, UR14, 0xb, URZ ;  /* 0x0000000b0e0f7899 */ /* 0x000fe4000800063f */
[----:B------:R-:W-:Y:S02]  /*0140*/  USHF.L.U32 UR14, UR14, 0x1, URZ ;  /* 0x000000010e0e7899 */ /* 0x000fe4000800063f */
[----:B------:R-:W-:Y:S02]  /*0150*/  UIADD3.X UR21, URZ, UR13, URZ, UP1, !UPT ;  /* 0x0000000d3f157290 */ /* 0x000fe40008ffe43f */
[----:B------:R-:W-:Y:S01]  /*0160*/  UIADD3.X UR23, URZ, UR13, URZ, UP2, !UPT ;  /* 0x0000000d3f177290 */ /* 0x000fe200097fe43f */
[----:B------:R-:W-:Y:S01]  /*0170*/  UMOV UR10, 0x8 ;  /* 0x00000008000a7882 */ /* 0x000fe20000000000 */
[----:B------:R-:W-:Y:S02]  /*0180*/  UIADD3.X UR25, URZ, UR13, URZ, UP3, !UPT ;  /* 0x0000000d3f197290 */ /* 0x000fe40009ffe43f */
[----:B------:R-:W-:-:S04]  /*0190*/  UIADD3 UR16, -UR10, 0x100000, URZ ;  /* 0x001000000a107890 */ /* 0x000fc8000fffe13f */
[----:B------:R-:W-:Y:S02]  /*01a0*/  USHF.L.U32 UR17, UR16, 0xb, URZ ;  /* 0x0000000b10117899 */ /* 0x000fe4000800063f */
[----:B------:R-:W-:Y:S02]  /*01b0*/  USHF.L.U32 UR16, UR16, 0x1, URZ ;  /* 0x0000000110107899 */ /* 0x000fe4000800063f */
[----:B-1----:R-:W-:Y:S01]  /*01c0*/  ULEA UR8, UR8, UR4, 0x18 ;  /* 0x0000000408087291 */ /* 0x002fe2000f8ec03f */
[----:B------:R1:W-:Y:S01]  /*01d0*/  UTMACCTL.PF [UR18] ;  /* 0x00000000120079b9 */ /* 0x0003e20008040000 */
[----:B------:R-:W-:Y:S01]  /*01e0*/  UMOV UR5, 0x400 ;  /* 0x0000040000057882 */ /* 0x000fe20000000000 */
[----:B------:R-:W-:Y:S01]  /*01f0*/  UIADD3.X UR27, URZ, UR13, URZ, UP4, !UPT ;  /* 0x0000000d3f1b7290 */ /* 0x000fe2000a7fe43f */
[----:B------:R1:W-:Y:S01]  /*0200*/  UTMACCTL.PF [UR20] ;  /* 0x00000000140079b9 */ /* 0x0003e20008040000 */
[----:B------:R-:W-:Y:S01]  /*0210*/  UIADD3.X UR13, URZ, UR13, URZ, UP5, !UPT ;  /* 0x0000000d3f0d7290 */ /* 0x000fe2000affe43f */
[----:B------:R1:W-:Y:S01]  /*0220*/  UTMACCTL.PF [UR22] ;  /* 0x00000000160079b9 */ /* 0x0003e20008040000 */
[----:B--2---:R-:W-:-:S02]  /*0230*/  ULEA UR9, UR6, UR5, 0x18 ;  /* 0x0000000506097291 */ /* 0x004fc4000f8ec03f */
[----:B------:R-:W-:-:S04]  /*0240*/  UIADD3 UR4, -UR7, 0x100000, URZ ;  /* 0x0010000007047890 */ /* 0x000fc8000fffe13f */
[----:B------:R-:W-:Y:S02]  /*0250*/  USHF.L.U32 UR5, UR4, 0xb, URZ ;  /* 0x0000000b04057899 */ /* 0x000fe4000800063f */
[----:B------:R-:W-:Y:S01]  /*0260*/  USHF.L.U32 UR4, UR4, 0x1, URZ ;  /* 0x0000000104047899 */ /* 0x000fe2000800063f */
[----:B------:R1:W-:Y:S01]  /*0270*/  UTMACCTL.PF [UR24] ;  /* 0x00000000180079b9 */ /* 0x0003e20008040000 */
[----:B------:R-:W-:-:S04]  /*0280*/  UIADD3 UR6, -UR10, 0x100000, URZ ;  /* 0x001000000a067890 */ /* 0x000fc8000fffe13f */
[----:B------:R-:W-:Y:S02]  /*0290*/  USHF.L.U32 UR7, UR6, 0xb, URZ ;  /* 0x0000000b06077899 */ /* 0x000fe4000800063f */
[----:B------:R-:W-:Y:S01]  /*02a0*/  USHF.L.U32 UR6, UR6, 0x1, URZ ;  /* 0x0000000106067899 */ /* 0x000fe2000800063f */
[----:B------:R1:W-:Y:S01]  /*02b0*/  UTMACCTL.PF [UR26] ;  /* 0x000000001a0079b9 */ /* 0x0003e20008040000 */
[----:B------:R1:W-:Y:S01]  /*02c0*/  UTMACCTL.PF [UR12] ;  /* 0x000000000c0079b9 */ /* 0x0003e20008040000 */
[----:B------:R-:W2:Y:S02]  /*02d0*/  FENCE.VIEW.ASYNC.S ;  /* 0x00000000000073c6 */ /* 0x000ea40000000000 */
[----:B--2---:R1:W2:Y:S01]  /*02e0*/  SYNCS.EXCH.64 URZ, [UR8], UR14 ;  /* 0x0000000e083f75b2 */ /* 0x0042a20008000100 */
[----:B------:R1:W3:Y:S01]  /*02f0*/  SYNCS.EXCH.64 URZ, [UR8+0x8], UR14 ;  /* 0x0000080e083f75b2 */ /* 0x0002e20008000100 */
[----:B------:R1:W4:Y:S01]  /*0300*/  SYNCS.EXCH.64 URZ, [UR8+0x10], UR16 ;  /* 0x00001010083f75b2 */ /* 0x0003220008000100 */
[----:B------:R1:W5:Y:S01]  /*0310*/  SYNCS.EXCH.64 URZ, [UR8+0x18], UR16 ;  /* 0x00001810083f75b2 */ /* 0x0003620008000100 */
[----:B------:R1:W1:Y:S01]  /*0320*/  SYNCS.EXCH.64 URZ, [UR9+0x20], UR4 ;  /* 0x00002004093f75b2 */ /* 0x0002620008000100 */
[----:B------:R1:W1:Y:S02]  /*0330*/  SYNCS.EXCH.64 URZ, [UR9+0x28], UR4 ;  /* 0x00002804093f75b2 */ /* 0x0002640008000100 */
[----:B------:R1:W1:Y:S01]  /*0340*/  SYNCS.EXCH.64 URZ, [UR9+0x30], UR6 ;  /* 0x00003006093f75b2 */ /* 0x0002620008000100 */
[----:B------:R1:W1:Y:S01]  /*0350*/  SYNCS.EXCH.64 URZ, [UR9+0x38], UR6 ;  /* 0x00003806093f75b2 */ /* 0x0002620008000100 */
[----:B------:R-:W-:Y:S01]  /*0360*/  NOP ;  /* 0x0000000000007918 */ /* 0x000fe20000000000 */
.L_x_0:
[----:B------:R-:W-:Y:S01]  /*0370*/  UISETP.GT.AND UP0, UPT, UR55, 0x3, UPT ;  /* 0x000000033700788c */ /* 0x000fe2000bf04270 */
[----:B------:R-:W-:Y:S01]  /*0380*/  NOP ;  /* 0x0000000000007918 */ /* 0x000fe20000000000 */
[----:B-12345:R-:W-:Y:S04]  /*0390*/  BAR.SYNC.DEFER_BLOCKING 0x0 ;  /* 0x0000000000007b1d */ /* 0x03efe80000010000 */
[----:B------:R-:W-:-:S13]  /*03a0*/  PLOP3.LUT P1, PT, PT, PT, UP0, 0x80, 0x0 ;  /* 0x000000000000781c */ /* 0x000fda0003f2f008 */
[----:B------:R-:W-:Y:S05]  /*03b0*/  @P1 BRA `(.L_x_1) ;  /* 0x0000002000b81947 */ /* 0x000fea0003800000 */
[----:B------:R-:W-:-:S08]  /*03c0*/  NOP ;  /* 0x0000000000007918 */ /* 0x000fd00000000000 */
[----:B------:R-:W1:-:S00]  /*03d0*/  USETMAXREG.DEALLOC.CTAPOOL 0x18 ;  /* 0x00000018000079c8 */ /* 0x000e4000080e0500 */
[----:B-1----:R-:W-:Y:S05]  /*03e0*/  @P0 BRA `(.L_x_2) ;  /* 0x0000001c00b40947 */ /* 0x002fea0003800000 */
[----:B------:R-:W1:Y:S01]  /*03f0*/  S2UR UR46, SR_CgaCtaId ;  /* 0x00000000002e79c3 */ /* 0x000e620000008800 */
[----:B------:R-:W-:Y:S01]  /*0400*/  UMOV UR33, 0x400 ;  /* 0x0000040000217882 */ /* 0x000fe20000000000 */
[----:B------:R-:W-:Y:S01]  /*0410*/  IMAD.MOV.U32 R7, RZ, RZ, -0x80000000 ;  /* 0x80000000ff077424 */ /* 0x000fe200078e00ff */
[----:B------:R-:W-:Y:S01]  /*0420*/  ULDC.64 UR8, c[0x0][0x598] ;  /* 0x0001660000087ab9 */ /* 0x000fe20000000a00 */
[----:B------:R-:W-:Y:S01]  /*0430*/  ULDC.64 UR10, c[0x0][0x5c0] ;  /* 0x00017000000a7ab9 */ /* 0x000fe20000000a00 */
[----:B------:R-:W-:Y:S01]  /*0440*/  ULDC.64 UR14, c[0x0][0x198] ;  /* 0x00006600000e7ab9 */ /* 0x000fe20000000a00 */
[----:B------:R-:W-:Y:S01]  /*0450*/  ULDC.64 UR16, c[0x0][0x198] ;  /* 0x0000660000107ab9 */ /* 0x000fe20000000a00 */
[----:B------:R-:W-:Y:S01]  /*0460*/  ULDC.64 UR22, c[0x0][0x198] ;  /* 0x0000660000167ab9 */ /* 0x000fe20000000a00 */
[----:B------:R-:W2:Y:S01]  /*0470*/  S2UR UR28, SR_CTAID.Y ;  /* 0x00000000001c79c3 */ /* 0x000ea20000002600 */
[----:B------:R-:W-:Y:S01]  /*0480*/  ULDC.64 UR24, c[0x0][0x198] ;  /* 0x0000660000187ab9 */ /* 0x000fe20000000a00 */
[----:B------:R-:W-:Y:S01]  /*0490*/  ULDC.64 UR30, c[0x0][0x198] ;  /* 0x00006600001e7ab9 */ /* 0x000fe20000000a00 */
[----:B------:R-:W-:Y:S01]  /*04a0*/  ULDC.64 UR40, c[0x0][0x198] ;  /* 0x0000660000287ab9 */ /* 0x000fe20000000a00 */
[----:B------:R-:W-:Y:S01]  /*04b0*/  ULDC.64 UR48, c[0x0][0x198] ;  /* 0x0000660000307ab9 */ /* 0x000fe20000000a00 */
[----:B------:R-:W-:Y:S01]  /*04c0*/  UMOV UR58, 0x20 ;  /* 0x00000020003a7882 */ /* 0x000fe20000000000 */
[----:B------:R-:W-:Y:S01]  /*04d0*/  UMOV UR50, 0x30 ;  /* 0x0000003000327882 */ /* 0x000fe20000000000 */
[----:B------:R-:W-:Y:S01]  /*04e0*/  UMOV UR42, 0x40 ;  /* 0x00000040002a7882 */ /* 0x000fe20000000000 */
[----:B------:R-:W3:Y:S01]  /*04f0*/  S2UR UR29, SR_CTAID.Z ;  /* 0x00000000001d79c3 */ /* 0x000ee20000002700 */
[----:B------:R-:W-:Y:S01]  /*0500*/  UMOV UR34, 0x50 ;  /* 0x0000005000227882 */ /* 0x000fe20000000000 */
[----:B------:R-:W-:Y:S01]  /*0510*/  UIADD3 UR12, UP6, UR14, 0xf0, URZ ;  /* 0x000000f00e0c7890 */ /* 0x000fe2000ffde03f */
[----:B------:R-:W-:Y:S01]  /*0520*/  UMOV UR26, URZ ;  /* 0x0000003f001a7c82 */ /* 0x000fe20008000000 */
[----:B------:R-:W-:Y:S01]  /*0530*/  UMOV UR27, URZ ;  /* 0x0000003f001b7c82 */ /* 0x000fe20008000000 */
[----:B------:R-:W-:Y:S01]  /*0540*/  UMOV UR18, 0x20 ;  /* 0x0000002000127882 */ /* 0x000fe20000000000 */
[----:B------:R-:W-:Y:S01]  /*0550*/  UMOV UR19, URZ ;  /* 0x0000003f00137c82 */ /* 0x000fe20008000000 */
[----:B-1----:R-:W-:-:S02]  /*0560*/  ULEA UR33, UR46, UR33, 0x18 ;  /* 0x000000212e217291 */ /* 0x002fc4000f8ec03f */
[----:B--2---:R-:W-:-:S07]  /*0570*/  UIMAD.WIDE.U32 UR4, UR28, UR8, URZ ;  /* 0x000000081c0472a5 */ /* 0x004fce000f8e003f */
[----:B------:R-:W1:Y:S01]  /*0580*/  SYNCS.PHASECHK.TRANS64.TRYWAIT P0, [UR33+0x10], R7 ;  /* 0x00001007ff0075a7 */ /* 0x000e620008000161 */
[----:B------:R-:W-:Y:S02]  /*0590*/  UIMAD.WIDE.U32 UR6, UR28, UR10, URZ ;  /* 0x0000000a1c0672a5 */ /* 0x000fe4000f8e003f */
[----:B------:R-:W-:Y:S02]  /*05a0*/  UIMAD UR5, UR28, UR9, UR5 ;  /* 0x000000091c0572a4 */ /* 0x000fe4000f8e0205 */
[----:B------:R-:W-:Y:S01]  /*05b0*/  UIMAD UR7, UR28, UR11, UR7 ;  /* 0x0000000b1c0772a4 */ /* 0x000fe2000f8e0207 */
[----:B------:R-:W-:Y:S02]  /*05c0*/  ULDC.64 UR8, c[0x0][0x5a0] ;  /* 0x0001680000087ab9 */ /* 0x000fe40000000a00 */
[----:B------:R-:W-:Y:S01]  /*05d0*/  ULDC.64 UR10, c[0x0][0x5c8] ;  /* 0x00017200000a7ab9 */ /* 0x000fe20000000a00 */
[----:B---3--:R-:W-:Y:S02]  /*05e0*/  UIMAD.WIDE.U32 UR4, UR29, UR8, UR4 ;  /* 0x000000081d0472a5 */ /* 0x008fe4000f8e0004 */
[----:B------:R-:W-:-:S02]  /*05f0*/  UIMAD.WIDE.U32 UR6, UR29, UR10, UR6 ;  /* 0x0000000a1d0672a5 */ /* 0x000fc4000f8e0006 */
[----:B------:R-:W-:Y:S02]  /*0600*/  UIMAD UR47, UR29, UR9, UR5 ;  /* 0x000000091d2f72a4 */ /* 0x000fe4000f8e0205 */
[----:B------:R-:W-:Y:S01]  /*0610*/  UIMAD UR5, UR29, UR11, UR7 ;  /* 0x0000000b1d0572a4 */ /* 0x000fe2000f8e0207 */
[----:B------:R-:W-:Y:S02]  /*0620*/  ULDC.64 UR8, c[0x0][0x580] ;  /* 0x0001600000087ab9 */ /* 0x000fe40000000a00 */
[----:B------:R-:W-:Y:S01]  /*0630*/  ULDC.64 UR10, c[0x0][0x5a8] ;  /* 0x00016a00000a7ab9 */ /* 0x000fe20000000a00 */
[----:B------:R-:W-:Y:S02]  /*0640*/  ULEA UR54, UP0, UR4, UR8, 0x2 ;  /* 0x0000000804367291 */ /* 0x000fe4000f80103f */
[----:B------:R-:W-:Y:S02]  /*0650*/  ULEA UR8, UP1, UR6, UR10, 0x2 ;  /* 0x0000000a06087291 */ /* 0x000fe4000f82103f */
[----:B------:R-:W-:Y:S01]  /*0660*/  ULEA.HI.X UR47, UR4, UR9, UR47, 0x2, UP0 ;  /* 0x00000009042f7291 */ /* 0x000fe200080f142f */
[----:B------:R-:W2:Y:S01]  /*0670*/  S2UR UR9, SR_CTAID.X ;  /* 0x00000000000979c3 */ /* 0x000ea20000002500 */
[----:B------:R-:W-:-:S02]  /*0680*/  ULEA.HI.X UR4, UR6, UR11, UR5, 0x2, UP1 ;  /* 0x0000000b06047291 */ /* 0x000fc400088f1405 */
[----:B------:R-:W-:Y:S01]  /*0690*/  IMAD.U32 R4, RZ, RZ, UR8 ;  /* 0x00000008ff047e24 */ /* 0x000fe2000f8e00ff */
[----:B------:R-:W-:Y:S01]  /*06a0*/  ULDC.64 UR6, c[0x0][0x198] ;  /* 0x0000660000067ab9 */ /* 0x000fe20000000a00 */
[----:B------:R-:W-:Y:S01]  /*06b0*/  UMOV UR10, 0x40 ;  /* 0x00000040000a7882 */ /* 0x000fe20000000000 */
[----:B------:R-:W-:Y:S01]  /*06c0*/  UMOV UR11, URZ ;  /* 0x0000003f000b7c82 */ /* 0x000fe20008000000 */
[----:B------:R-:W-:Y:S01]  /*06d0*/  IMAD.U32 R0, RZ, RZ, UR4 ;  /* 0x00000004ff007e24 */ /* 0x000fe2000f8e00ff */
[----:B------:R-:W-:Y:S01]  /*06e0*/  ULDC.64 UR4, c[0x0][0x198] ;  /* 0x0000660000047ab9 */ /* 0x000fe20000000a00 */
[----:B-1----:R-:W-:Y:S05]  /*06f0*/  @!P0 BRA `(.L_x_3) ;  /* 0x0000005400e48947 */ /* 0x002fea0003800000 */
.L_x_23:
[----:B------:R-:W-:Y:S02]  /*0700*/  ELECT P0, URZ, PT ;  /* 0x00000000003f782f */ /* 0x000fe40003800000 */
[----:B-1----:R-:W-:Y:S01]  /*0710*/  MOV R5, UR19 ;  /* 0x0000001300057c02 */ /* 0x002fe20008000f00 */
[----:B------:R-:W-:Y:S01]  /*0720*/  UIADD3 UR16, UP0, UR16, 0xf0, URZ ;  /* 0x000000f010107890 */ /* 0x000fe2000ff1e03f */
[----:B------:R-:W-:Y:S01]  /*0730*/  MOV R8, UR18 ;  /* 0x0000001200087c02 */ /* 0x000fe20008000f00 */
[----:B------:R-:W-:Y:S01]  /*0740*/  UIADD3.X UR13, URZ, UR15, URZ, UP6, !UPT ;  /* 0x0000000f3f0d7290 */ /* 0x000fe2000b7fe43f */
[----:B------:R-:W-:Y:S01]  /*0750*/  MOV R2, UR23 ;  /* 0x0000001700027c02 */ /* 0x000fe20008000f00 */
[----:B------:R-:W-:Y:S02]  /*0760*/  UIADD3.X UR17, URZ, UR17, URZ, UP0, !UPT ;  /* 0x000000113f117290 */ /* 0x000fe400087fe43f */
[----:B------:R-:W-:Y:S01]  /*0770*/  MOV R10, UR16 ;  /* 0x00000010000a7c02 */ /* 0x000fe20008000f00 */
[----:B--2---:R-:W-:Y:S01]  /*0780*/  USHF.L.U32 UR19, UR9, 0x7, URZ ;  /* 0x0000000709137899 */ /* 0x004fe2000800063f */
[----:B------:R-:W-:Y:S01]  /*0790*/  R2UR UR23, R2 ;  /* 0x00000000021772ca */ /* 0x000fe200000e0000 */
[----:B------:R-:W-:Y:S01]  /*07a0*/  UIADD3 UR16, UR33, 0xc800, URZ ;  /* 0x0000c80021107890 */ /* 0x000fe2000fffe03f */
[----:B------:R-:W-:Y:S01]  /*07b0*/  MOV R9, UR17 ;  /* 0x0000001100097c02 */ /* 0x000fe20008000f00 */
[----:B------:R-:W-:Y:S01]  /*07c0*/  UIADD3 UR8, UP2, UR6, 0xf0, URZ ;  /* 0x000000f006087890 */ /* 0x000fe2000ff5e03f */
[----:B------:R-:W-:Y:S01]  /*07d0*/  @P0 IMAD.MOV.U32 R11, RZ, RZ, 0x9100 ;  /* 0x00009100ff0b0424 */ /* 0x000fe200078e00ff */
[----:B------:R-:W-:Y:S01]  /*07e0*/  UIADD3 UR6, UP3, UR22, 0xf0, URZ ;  /* 0x000000f016067890 */ /* 0x000fe2000ff7e03f */
[----:B------:R-:W-:Y:S01]  /*07f0*/  IMAD.U32 R6, RZ, RZ, UR19 ;  /* 0x00000013ff067e24 */ /* 0x000fe2000f8e00ff */
[----:B------:R-:W-:Y:S01]  /*0800*/  UIADD3 UR22, UP0, UR48, 0x70, URZ ;  /* 0x0000007030167890 */ /* 0x000fe2000ff1e03f */
[----:B------:R1:W-:Y:S01]  /*0810*/  @P0 SYNCS.ARRIVE.TRANS64 RZ, [UR33], R11 ;  /* 0x0000000bffff09a7 */ /* 0x0003e20008000021 */
[----:B------:R-:W-:Y:S01]  /*0820*/  UIADD3 UR14, UP1, UR4, 0xf0, URZ ;  /* 0x000000f0040e7890 */ /* 0x000fe2000ff3e03f */
[----:B------:R-:W-:Y:S01]  /*0830*/  MOV R12, UR8 ;  /* 0x00000008000c7c02 */ /* 0x000fe20008000f00 */
[----:B------:R-:W-:Y:S01]  /*0840*/  UMOV UR18, URZ ;  /* 0x0000003f00127c82 */ /* 0x000fe20008000000 */
[----:B------:R-:W-:Y:S01]  /*0850*/  UMOV UR20, UR28 ;  /* 0x0000001c00147c82 */ /* 0x000fe20008000000 */
[----:B------:R-:W-:Y:S01]  /*0860*/  UMOV UR21, UR29 ;  /* 0x0000001d00157c82 */ /* 0x000fe20008000000 */
[----:B------:R-:W-:Y:S01]  /*0870*/  UMOV UR17, UR33 ;  /* 0x0000002100117c82 */ /* 0x000fe20008000000 */
[----:B------:R-:W-:Y:S01]  /*0880*/  UIADD3.X UR15, URZ, UR5, URZ, UP1, !UPT ;  /* 0x000000053f0f7290 */ /* 0x000fe20008ffe43f */
[----:B------:R2:W-:Y:S01]  /*0890*/  UTMALDG.4D [UR16], [UR12], desc[URZ] ;  /* 0x00003f100c0075b4 */ /* 0x0005e20008019000 */
[----:B------:R-:W-:Y:S01]  /*08a0*/  MOV R3, UR22 ;  /* 0x0000001600037c02 */ /* 0x000fe20008000f00 */
[----:B------:R-:W-:-:S02]  /*08b0*/  UIADD3.X UR9, URZ, UR7, URZ, UP2, !UPT ;  /* 0x000000073f097290 */ /* 0x000fc400097fe43f */
[----:B------:R-:W-:Y:S01]  /*08c0*/  UIADD3 UR8, UR33, 0xd800, URZ ;  /* 0x0000d80021087890 */ /* 0x000fe2000fffe03f */
[----:B------:R-:W-:Y:S01]  /*08d0*/  R2UR UR22, R3 ;  /* 0x00000000031672ca */ /* 0x000fe200000e0000 */
[----:B------:R-:W-:Y:S01]  /*08e0*/  UMOV UR32, UR19 ;  /* 0x0000001300207c82 */ /* 0x000fe20008000000 */
[----:B------:R-:W-:Y:S01]  /*08f0*/  MOV R2, UR15 ;  /* 0x0000000f00027c02 */ /* 0x000fe20008000f00 */
[----:B------:R-:W-:Y:S01]  /*0900*/  UIADD3 UR56, UR33, 0xe800, URZ ;  /* 0x0000e80021387890 */ /* 0x000fe2000fffe03f */
[----:B------:R-:W-:Y:S01]  /*0910*/  MOV R3, UR14 ;  /* 0x0000000e00037c02 */ /* 0x000fe20008000f00 */
[----:B------:R-:W-:Y:S01]  /*0920*/  UIADD3 UR48, UR33, 0xf800, URZ ;  /* 0x0000f80021307890 */ /* 0x000fe2000fffe03f */
[----:B-1----:R-:W-:Y:S01]  /*0930*/  MOV R11, UR9 ;  /* 0x00000009000b7c02 */ /* 0x002fe20008000f00 */
[----:B------:R-:W-:Y:S01]  /*0940*/  UMOV UR9, UR33 ;  /* 0x0000002100097c82 */ /* 0x000fe20008000000 */
[----:B------:R-:W-:Y:S01]  /*0950*/  R2UR UR15, R2 ;  /* 0x00000000020f72ca */ /* 0x000fe200000e0000 */
[----:B------:R-:W-:Y:S01]  /*0960*/  UIADD3 UR4, UP4, UR24, 0xf0, URZ ;  /* 0x000000f018047890 */ /* 0x000fe2000ff9e03f */
[----:B------:R-:W-:Y:S01]  /*0970*/  R2UR UR14, R3 ;  /* 0x00000000030e72ca */ /* 0x000fe200000e0000 */
[----:B------:R-:W-:Y:S01]  /*0980*/  UMOV UR60, UR28 ;  /* 0x0000001c003c7c82 */ /* 0x000fe20008000000 */
[----:B------:R-:W-:Y:S01]  /*0990*/  UMOV UR61, UR29 ;  /* 0x0000001d003d7c82 */ /* 0x000fe20008000000 */
[----:B------:R-:W-:Y:S01]  /*09a0*/  UMOV UR57, UR33 ;  /* 0x0000002100397c82 */ /* 0x000fe20008000000 */
[----:B------:R-:W-:Y:S01]  /*09b0*/  UMOV UR59, UR32 ;  /* 0x00000020003b7c82 */ /* 0x000fe20008000000 */
[----:B------:R-:W-:Y:S01]  /*09c0*/  UIADD3 UR38, UP5, UR30, 0x70, URZ ;  /* 0x000000701e267890 */ /* 0x000fe2000ffbe03f */
[----:B--2---:R-:W-:Y:S01]  /*09d0*/  R2UR UR17, R9 ;  /* 0x00000000091172ca */ /* 0x004fe200000e0000 */
[----:B------:R-:W-:Y:S01]  /*09e0*/  UMOV UR12, UR28 ;  /* 0x0000001c000c7c82 */ /* 0x000fe20008000000 */
[----:B------:R-:W-:Y:S01]  /*09f0*/  R2UR UR16, R10 ;  /* 0x000000000a1072ca */ /* 0x000fe200000e0000 */
[----:B------:R-:W-:Y:S01]  /*0a00*/  UMOV UR13, UR29 ;  /* 0x0000001d000d7c82 */ /* 0x000fe20008000000 */
[----:B------:R-:W-:Y:S01]  /*0a10*/  MOV R9, UR11 ;  /* 0x0000000b00097c02 */ /* 0x000fe20008000f00 */
[----:B------:R-:W-:Y:S01]  /*0a20*/  UMOV UR11, UR32 ;  /* 0x00000020000b7c82 */ /* 0x000fe20008000000 */
[----:B------:R-:W-:Y:S01]  /*0a30*/  MOV R10, UR10 ;  /* 0x0000000a000a7c02 */ /* 0x000fe20008000f00 */
[----:B------:R-:W-:Y:S01]  /*0a40*/  UMOV UR10, 0x10 ;  /* 0x00000010000a7882 */ /* 0x000fe20000000000 */
[----:B------:R-:W-:Y:S01]  /*0a50*/  R2UR UR19, R5 ;  /* 0x00000000051372ca */ /* 0x000fe200000e0000 */
[----:B------:R-:W-:Y:S01]  /*0a60*/  UIADD3 UR30, UP6, UR40, 0x70, URZ ;  /* 0x00000070281e7890 */ /* 0x000fe2000ffde03f */
[----:B------:R-:W-:Y:S01]  /*0a70*/  R2UR UR18, R8 ;  /* 0x00000000081272ca */ /* 0x000fe200000e0000 */
[----:B------:R-:W-:Y:S01]  /*0a80*/  UIADD3.X UR7, URZ, UR23, URZ, UP3, !UPT ;  /* 0x000000173f077290 */ /* 0x000fe20009ffe43f */
[----:B------:R-:W-:Y:S01]  /*0a90*/  MOV R5, UR13 ;  /* 0x0000000d00057c02 */ /* 0x000fe20008000f00 */
[----:B------:R-:W-:Y:S01]  /*0aa0*/  UIADD3.X UR23, URZ, UR49, URZ, UP0, !UPT ;  /* 0x000000313f177290 */ /* 0x000fe200087fe43f */
[----:B------:R-:W-:Y:S01]  /*0ab0*/  MOV R8, UR12 ;  /* 0x0000000c00087c02 */ /* 0x000fe20008000f00 */
[----:B------:R1:W-:Y:S01]  /*0ac0*/  UTMALDG.4D [UR8], [UR16], desc[URZ] ;  /* 0x00003f08100075b4 */ /* 0x0003e20008019000 */
[----:B------:R-:W-:Y:S01]  /*0ad0*/  UMOV UR51, UR32 ;  /* 0x0000002000337c82 */ /* 0x000fe20008000000 */
[----:B------:R-:W-:Y:S01]  /*0ae0*/  UIADD3 UR40, UR33, 0x10800, URZ ;  /* 0x0001080021287890 */ /* 0x000fe2000fffe03f */
[----:B------:R-:W-:Y:S01]  /*0af0*/  UMOV UR43, UR32 ;  /* 0x00000020002b7c82 */ /* 0x000fe20008000000 */
[----:B------:R-:W-:Y:S01]  /*0b00*/  UMOV UR52, UR28 ;  /* 0x0000001c00347c82 */ /* 0x000fe20008000000 */
[----:B------:R-:W-:Y:S01]  /*0b10*/  UMOV UR53, UR29 ;  /* 0x0000001d00357c82 */ /* 0x000fe20008000000 */
[----:B------:R-:W-:Y:S01]  /*0b20*/  UIADD3.X UR5, URZ, UR25, URZ, UP4, !UPT ;  /* 0x000000193f057290 */ /* 0x000fe2000a7fe43f */
[----:B------:R2:W-:Y:S01]  /*0b30*/  UTMALDG.4D [UR56], [UR14], desc[URZ] ;  /* 0x00003f380e0075b4 */ /* 0x0005e20008019000 */
[----:B------:R-:W-:Y:S01]  /*0b40*/  UMOV UR49, UR33 ;  /* 0x0000002100317c82 */ /* 0x000fe20008000000 */
[----:B------:R-:W-:-:S02]  /*0b50*/  UIADD3.X UR39, URZ, UR31, URZ, UP5, !UPT ;  /* 0x0000001f3f277290 */ /* 0x000fc4000affe43f */
[----:B------:R-:W-:Y:S02]  /*0b60*/  UIADD3 UR24, UR33, 0x800, URZ ;  /* 0x0000080021187890 */ /* 0x000fe4000fffe03f */
[----:B------:R-:W-:Y:S01]  /*0b70*/  UIADD3.X UR31, URZ, UR41, URZ, UP6, !UPT ;  /* 0x000000293f1f7290 */ /* 0x000fe2000b7fe43f */
[----:B------:R-:W-:Y:S01]  /*0b80*/  UMOV UR44, UR28 ;  /* 0x0000001c002c7c82 */ /* 0x000fe20008000000 */
[----:B------:R-:W-:Y:S01]  /*0b90*/  UMOV UR45, UR29 ;  /* 0x0000001d002d7c82 */ /* 0x000fe20008000000 */
[----:B------:R-:W-:Y:S01]  /*0ba0*/  UMOV UR41, UR33 ;  /* 0x0000002100297c82 */ /* 0x000fe20008000000 */
[----:B------:R-:W-:Y:S01]  /*0bb0*/  UMOV UR36, UR28 ;  /* 0x0000001c00247c82 */ /* 0x000fe20008000000 */
[----:B------:R-:W-:Y:S01]  /*0bc0*/  UMOV UR37, UR29 ;  /* 0x0000001d00257c82 */ /* 0x000fe20008000000 */
[----:B------:R-:W-:Y:S01]  /*0bd0*/  UMOV UR25, UR33 ;  /* 0x0000002100197c82 */ /* 0x000fe20008000000 */
[----:B-1----:R-:W-:Y:S01]  /*0be0*/  R2UR UR9, R11 ;  /* 0x000000000b0972ca */ /* 0x002fe200000e0000 */
[----:B------:R-:W-:Y:S01]  /*0bf0*/  UIADD3 UR16, UR33, 0x1800, URZ ;  /* 0x0000180021107890 */ /* 0x000fe2000fffe03f */
[----:B------:R-:W-:Y:S01]  /*0c00*/  R2UR UR8, R12 ;  /* 0x000000000c0872ca */ /* 0x000fe200000e0000 */
[----:B------:R-:W-:Y:S01]  /*0c10*/  UMOV UR17, UR33 ;  /* 0x0000002100117c82 */ /* 0x000fe20008000000 */
[----:B------:R-:W-:-:S02]  /*0c20*/  R2UR UR13, R5 ;  /* 0x00000000050d72ca */ /* 0x000fc400000e0000 */
[----:B------:R-:W-:Y:S02]  /*0c30*/  R2UR UR12, R8 ;  /* 0x00000000080c72ca */ /* 0x000fe400000e0000 */
[----:B------:R-:W-:Y:S01]  /*0c40*/  R2UR UR11, R9 ;  /* 0x00000000090b72ca */ /* 0x000fe200000e0000 */
[----:B--2---:R-:W-:Y:S01]  /*0c50*/  UMOV UR59, UR32 ;  /* 0x00000020003b7c82 */ /* 0x004fe20008000000 */
[----:B------:R-:W-:Y:S01]  /*0c60*/  R2UR UR10, R10 ;  /* 0x000000000a0a72ca */ /* 0x000fe200000e0000 */
[----:B------:R-:W-:Y:S02]  /*0c70*/  UIADD3 UR32, UR33, 0x11800, URZ ;  /* 0x0001180021207890 */ /* 0x000fe4000fffe03f */
[----:B------:R-:W-:Y:S02]  /*0c80*/  UIADD3 UR14, UR33, 0x80, URZ ;  /* 0x00000080210e7890 */ /* 0x000fe4000fffe03f */
[----:B------:R1:W-:Y:S01]  /*0c90*/  UTMALDG.4D [UR48], [UR8], desc[URZ] ;  /* 0x00003f30080075b4 */ /* 0x0003e20008019000 */
[----:B------:R-:W-:Y:S01]  /*0ca0*/  UMOV UR35, UR59 ;  /* 0x0000003b00237c82 */ /* 0x000fe20008000000 */
[----:B------:R-:W-:Y:S01]  /*0cb0*/  UPRMT UR14, UR46, 0x654, UR14 ;  /* 0x000006542e0e7896 */ /* 0x000fe2000800000e */
[----:B------:R-:W-:Y:S01]  /*0cc0*/  UMOV UR15, UR33 ;  /* 0x00000021000f7c82 */ /* 0x000fe20008000000 */
[----:B------:R-:W-:Y:S01]  /*0cd0*/  ULDC UR56, c[0x0][0x210] ;  /* 0x0000840000387ab9 */ /* 0x000fe20000000800 */
[----:B------:R-:W-:Y:S01]  /*0ce0*/  UMOV UR58, URZ ;  /* 0x0000003f003a7c82 */ /* 0x000fe20008000000 */
[----:B------:R-:W-:Y:S01]  /*0cf0*/  UISETP.GT.AND UP0, UPT, UR56, URZ, UPT ;  /* 0x0000003f3800728c */ /* 0x000fe2000bf04270 */
[----:B------:R2:W-:Y:S01]  /*0d00*/  UTMALDG.4D [UR40], [UR6], desc[URZ] ;  /* 0x00003f28060075b4 */ /* 0x0005e20008019000 */
[----:B------:R3:W-:Y:S01]  /*0d10*/  UTMALDG.4D [UR32], [UR4], desc[URZ] ;  /* 0x00003f20040075b4 */ /* 0x0007e20008019000 */
[----:B-1----:R-:W-:Y:S01]  /*0d20*/  UIADD3 UR8, UR33, 0x2800, URZ ;  /* 0x0000280021087890 */ /* 0x002fe2000fffe03f */
[----:B------:R1:W-:Y:S01]  /*0d30*/  UTMALDG.4D [UR24], [UR38], desc[URZ] ;  /* 0x00003f18260075b4 */ /* 0x0003e20008019000 */
[----:B------:R-:W-:Y:S01]  /*0d40*/  UMOV UR9, UR33 ;  /* 0x0000002100097c82 */ /* 0x000fe20008000000 */
[----:B------:R-:W-:Y:S01]  /*0d50*/  UMOV UR50, 0x20 ;  /* 0x0000002000327882 */ /* 0x000fe20000000000 */
[----:B--2---:R-:W-:Y:S01]  /*0d60*/  UMOV UR43, 0x10 ;  /* 0x00000010002b7882 */ /* 0x004fe20000000000 */
[----:B------:R-:W-:Y:S01]  /*0d70*/  ULDC.64 UR6, c[0x0][0x198] ;  /* 0x0000660000067ab9 */ /* 0x000fe20000000a00 */
[----:B------:R2:W-:Y:S01]  /*0d80*/  UTMALDG.4D [UR16], [UR30], desc[URZ] ;  /* 0x00003f101e0075b4 */ /* 0x0005e20008019000 */
[----:B------:R-:W-:Y:S01]  /*0d90*/  ULDC.64 UR40, c[0x0][0x198] ;  /* 0x0000660000287ab9 */ /* 0x000fe20000000a00 */
[----:B------:R-:W-:Y:S01]  /*0da0*/  UMOV UR42, 0x40 ;  /* 0x00000040002a7882 */ /* 0x000fe20000000000 */
[----:B---3--:R-:W-:Y:S01]  /*0db0*/  ULDC.64 UR4, c[0x0][0x198] ;  /* 0x0000660000047ab9 */ /* 0x008fe20000000a00 */
[----:B------:R-:W-:Y:S01]  /*0dc0*/  UIADD3 UR34, -UR56, URZ, URZ ;  /* 0x0000003f38227290 */ /* 0x000fe2000fffe13f */
[----:B------:R3:W-:Y:S01]  /*0dd0*/  UTMALDG.4D [UR8], [UR22], desc[URZ] ;  /* 0x00003f08160075b4 */ /* 0x0007e20008019000 */
[----:B------:R-:W-:Y:S01]  /*0de0*/  ACQBULK ;  /* 0x000000000000782e */ /* 0x000fe20000000000 */
[----:B------:R-:W-:Y:S01]  /*0df0*/  ULDC.64 UR36, c[0x0][0x198] ;  /* 0x0000660000247ab9 */ /* 0x000fe20000000a00 */
[----:B------:R-:W-:Y:S01]  /*0e00*/  USHF.R.S32.HI UR34, URZ, 0x1f, UR34 ;  /* 0x0000001f3f227899 */ /* 0x000fe20008011422 */
[----:B-1----:R-:W-:Y:S01]  /*0e10*/  ULDC.64 UR24, c[0x0][0x198] ;  /* 0x0000660000187ab9 */ /* 0x002fe20000000a00 */
[----:B------:R-:W-:Y:S01]  /*0e20*/  UMOV UR26, URZ ;  /* 0x0000003f001a7c82 */ /* 0x000fe20008000000 */
[----:B------:R-:W-:Y:S01]  /*0e30*/  UMOV UR27, URZ ;  /* 0x0000003f001b7c82 */ /* 0x000fe20008000000 */
[----:B------:R-:W-:Y:S01]  /*0e40*/  UIADD3 UR39, UP6, UR40, 0x1f0, URZ ;  /* 0x000001f028277890 */ /* 0x000fe2000ffde03f */
[----:B--2---:R-:W-:Y:S01]  /*0e50*/  ULDC.64 UR16, c[0x0][0x198] ;  /* 0x0000660000107ab9 */ /* 0x004fe20000000a00 */
[----:B------:R-:W-:Y:S01]  /*0e60*/  UMOV UR18, 0x20 ;  /* 0x0000002000127882 */ /* 0x000fe20000000000 */
[----:B------:R-:W-:Y:S01]  /*0e70*/  UMOV UR19, URZ ;  /* 0x0000003f00137c82 */ /* 0x000fe20008000000 */
[----:B------:R-:W-:Y:S01]  /*0e80*/  UIADD3 UR30, UP3, UR16, 0x170, URZ ;  /* 0x00000170101e7890 */ /* 0x000fe2000ff7e03f */
[----:B---3--:R-:W-:Y:S01]  /*0e90*/  UMOV UR22, UR54 ;  /* 0x0000003600167c82 */ /* 0x008fe20008000000 */
[----:B------:R-:W-:Y:S01]  /*0ea0*/  UMOV UR23, UR47 ;  /* 0x0000002f00177c82 */ /* 0x000fe20008000000 */
[----:B------:R-:W-:Y:S01]  /*0eb0*/  UIADD3 UR8, UP1, UR4, 0x170, URZ ;  /* 0x0000017004087890 */ /* 0x000fe2000ff3e03f */
[----:B------:R1:W-:Y:S01]  /*0ec0*/  UBLKCP.S.G [UR14], [UR22], UR43 ;  /* 0x0000000e160073ba */ /* 0x0003e2000800022b */
[----:B------:R-:W2:Y:S01]  /*0ed0*/  SYNCS.PHASECHK.TRANS64.TRYWAIT P0, [UR33+0x30], R7 ;  /* 0x00003007ff0075a7 */ /* 0x000ea20008000161 */
[----:B------:R-:W-:-:S02]  /*0ee0*/  UIADD3 UR54, UR56, -0x1, URZ ;  /* 0xffffffff38367890 */ /* 0x000fc4000fffe03f */
[----:B------:R-:W-:Y:S01]  /*0ef0*/  UIADD3 UR4, UP2, UR6, 0x170, URZ ;  /* 0x0000017006047890 */ /* 0x000fe2000ff5e03f */
[----:B------:R-:W-:Y:S01]  /*0f00*/  UMOV UR10, 0x40 ;  /* 0x00000040000a7882 */ /* 0x000fe20000000000 */
[----:B------:R-:W-:Y:S01]  /*0f10*/  UMOV UR11, URZ ;  /* 0x0000003f000b7c82 */ /* 0x000fe20008000000 */
[----:B------:R-:W-:Y:S02]  /*0f20*/  UIADD3 UR47, UP5, UR36, 0x1f0, URZ ;  /* 0x000001f0242f7890 */ /* 0x000fe4000ffbe03f */
[----:B------:R-:W-:Y:S02]  /*0f30*/  USHF.R.S32.HI UR38, URZ, 0x1f, UR54 ;  /* 0x0000001f3f267899 */ /* 0x000fe40008011436 */
[----:B------:R-:W-:Y:S02]  /*0f40*/  UIADD3.X UR9, URZ, UR5, URZ, UP1, !UPT ;  /* 0x000000053f097290 */ /* 0x000fe40008ffe43f */
[----:B------:R-:W-:Y:S02]  /*0f50*/  UIADD3.X UR6, URZ, UR7, URZ, UP2, !UPT ;  /* 0x000000073f067290 */ /* 0x000fe400097fe43f */
[----:B-1----:R-:W-:Y:S01]  /*0f60*/  UIADD3 UR14, UP4, UR24, 0x1f0, URZ ;  /* 0x000001f0180e7890 */ /* 0x002fe2000ff9e03f */
[----:B------:R-:W-:Y:S01]  /*0f70*/  UMOV UR12, UR28 ;  /* 0x0000001c000c7c82 */ /* 0x000fe20008000000 */
[----:B------:R-:W-:Y:S01]  /*0f80*/  UMOV UR13, UR29 ;  /* 0x0000001d000d7c82 */ /* 0x000fe20008000000 */
[----:B--2---:R-:W-:Y:S09]  /*0f90*/  @!P0 BRA `(.L_x_4) ;  /* 0x0000004c00dc8947 */ /* 0x004ff20003800000 */
.L_x_24:
[----:B------:R-:W-:Y:S02]  /*0fa0*/  ELECT P0, URZ, PT ;  /* 0x00000000003f782f */ /* 0x000fe40003800000 */
[----:B------:R-:W-:Y:S01]  /*0fb0*/  R2UR UR5, R6 ;  /* 0x00000000060572ca */ /* 0x000fe200000e0000 */
[----:B------:R-:W-:Y:S02]  /*0fc0*/  UIADD3 UR56, UR33, 0x6800, URZ ;  /* 0x0000680021387890 */ /* 0x000fe4000fffe03f */
[----:B------:R-:W-:Y:S02]  /*0fd0*/  UIADD3 UR57, UR33, 0x20, URZ ;  /* 0x0000002021397890 */ /* 0x000fe4000fffe03f */
[----:B------:R-:W-:Y:S01]  /*0fe0*/  UIADD3 UR32, UR33, 0x280, URZ ;  /* 0x0000028021207890 */ /* 0x000fe2000fffe03f */
[----:B------:R-:W-:Y:S01]  /*0ff0*/  UMOV UR36, UR4 ;  /* 0x0000000400247c82 */ /* 0x000fe20008000000 */
[----:B------:R-:W-:Y:S02]  /*1000*/  ULEA.HI UR38, UR38, UR54, URZ, 0x6 ;  /* 0x0000003626267291 */ /* 0x000fe4000f8f303f */
[----:B------:R-:W-:-:S02]  /*1010*/  UPRMT UR4, UR46, 0x654, UR32 ;  /* 0x000006542e047896 */ /* 0x000fc40008000020 */
[----:B------:R-:W-:Y:S01]  /*1020*/  @P0 IMAD.MOV.U32 R2, RZ, RZ, 0x9100 ;  /* 0x00009100ff020424 */ /* 0x000fe200078e00ff */
[----:B------:R-:W-:Y:S02]  /*1030*/  ULEA.HI.SX32 UR38, UR38, 0x1, 0x1a ;  /* 0x0000000126267891 */ /* 0x000fe4000f8fd23f */
[----:B------:R-:W-:Y:S01]  /*1040*/  UIADD3.X UR35, URZ, UR41, URZ, UP6, !UPT ;  /* 0x000000293f237290 */ /* 0x000fe2000b7fe43f */
[----:B------:R2:W-:Y:S01]  /*1050*/  @P0 SYNCS.ARRIVE.TRANS64 RZ, [UR33+0x20], R2 ;  /* 0x00002002ffff09a7 */ /* 0x0005e20008000021 */
[----:B------:R3:W-:Y:S01]  /*1060*/  UTMALDG.4D [UR56], [UR8], desc[URZ] ;  /* 0x00003f38080075b4 */ /* 0x0007e20008019000 */
[----:B------:R-:W-:Y:S02]  /*1070*/  UIADD3 UR48, UR33, 0x8800, URZ ;  /* 0x0000880021307890 */ /* 0x000fe4000fffe03f */
[----:B------:R-:W-:Y:S02]  /*1080*/  UIADD3 UR49, UR33, 0x20, URZ ;  /* 0x0000002021317890 */ /* 0x000fe4000fffe03f */
[----:B------:R-:W-:-:S02]  /*1090*/  UIADD3.X UR7, URZ, UR17, URZ, UP3, !UPT ;  /* 0x000000113f077290 */ /* 0x000fc40009ffe43f */
[----:B------:R-:W-:Y:S02]  /*10a0*/  UIADD3.X UR15, URZ, UR25, URZ, UP4, !UPT ;  /* 0x000000193f0f7290 */ /* 0x000fe4000a7fe43f */
[----:B------:R-:W-:Y:S02]  /*10b0*/  UIADD3 UR40, UR33, 0xa800, URZ ;  /* 0x0000a80021287890 */ /* 0x000fe4000fffe03f */
[----:B------:R-:W-:Y:S02]  /*10c0*/  UIADD3 UR41, UR33, 0x20, URZ ;  /* 0x0000002021297890 */ /* 0x000fe4000fffe03f */
[----:B------:R-:W-:Y:S02]  /*10d0*/  UIADD3 UR24, UR33, 0x12800, URZ ;  /* 0x0001280021187890 */ /* 0x000fe4000fffe03f */
[----:B------:R-:W-:Y:S02]  /*10e0*/  UIADD3 UR25, UR33, 0x20, URZ ;  /* 0x0000002021197890 */ /* 0x000fe4000fffe03f */
[----:B------:R-:W-:-:S02]  /*10f0*/  UIADD3.X UR31, URZ, UR37, URZ, UP5, !UPT ;  /* 0x000000253f1f7290 */ /* 0x000fc4000affe43f */
[----:B------:R-:W-:Y:S02]  /*1100*/  UIADD3 UR16, UR33, 0x13800, URZ ;  /* 0x0001380021107890 */ /* 0x000fe4000fffe03f */
[----:B------:R-:W-:Y:S01]  /*1110*/  UIADD3 UR17, UR33, 0x20, URZ ;  /* 0x0000002021117890 */ /* 0x000fe2000fffe03f */
[----:B---3--:R-:W-:Y:S01]  /*1120*/  R2UR UR60, R0 ;  /* 0x00000000003c72ca */ /* 0x008fe200000e0000 */
[----:B------:R-:W-:Y:S01]  /*1130*/  ULDC UR59, c[0x0][0x210] ;  /* 0x00008400003b7ab9 */ /* 0x000fe20000000800 */
[----:B------:R-:W-:Y:S01]  /*1140*/  R2UR UR61, R4 ;  /* 0x00000000043d72ca */ /* 0x000fe200000e0000 */
[----:B------:R-:W-:Y:S01]  /*1150*/  ULEA.HI UR34, UR34, -UR59, URZ, 0x6 ;  /* 0x8000003b22227291 */ /* 0x000fe2000f8f303f */
[----:B------:R-:W-:Y:S01]  /*1160*/  UMOV UR51, UR5 ;  /* 0x0000000500337c82 */ /* 0x000fe20008000000 */
[----:B------:R-:W-:Y:S02]  /*1170*/  UMOV UR43, UR5 ;  /* 0x00000005002b7c82 */ /* 0x000fe40008000000 */
[----:B------:R-:W-:-:S02]  /*1180*/  USHF.R.S32.HI UR32, URZ, 0x6, UR34 ;  /* 0x000000063f207899 */ /* 0x000fc40008011422 */
[----:B------:R-:W-:Y:S02]  /*1190*/  UIADD3 UR8, UR33, 0x14800, URZ ;  /* 0x0001480021087890 */ /* 0x000fe4000fffe03f */
[----:B------:R-:W-:Y:S02]  /*11a0*/  UIADD3 UR32, -UR32, URZ, URZ ;  /* 0x0000003f20207290 */ /* 0x000fe4000fffe13f */
[----:B------:R-:W-:Y:S02]  /*11b0*/  UIADD3 UR9, UR33, 0x20, URZ ;  /* 0x0000002021097890 */ /* 0x000fe4000fffe03f */
[----:B------:R-:W-:Y:S01]  /*11c0*/  UIADD3 UR5, UR33, 0x20, URZ ;  /* 0x0000002021057890 */ /* 0x000fe2000fffe03f */
[----:B------:R-:W-:Y:S02]  /*11d0*/  UMOV UR37, UR6 ;  /* 0x0000000600257c82 */ /* 0x000fe40008000000 */
[----:B------:R-:W-:Y:S01]  /*11e0*/  @!UP0 UMOV UR38, UR32 ;  /* 0x0000002000268c82 */ /* 0x000fe20008000000 */
[----:B------:R-:W-:Y:S01]  /*11f0*/  UMOV UR6, UR30 ;  /* 0x0000001e00067c82 */ /* 0x000fe20008000000 */
[----:B------:R-:W-:Y:S01]  /*1200*/  UISETP.GE.AND UP0, UPT, UR38, 0x2, UPT ;  /* 0x000000022600788c */ /* 0x000fe2000bf06270 */
[----:B------:R-:W-:Y:S01]  /*1210*/  UTMALDG.4D [UR48], [UR36], desc[URZ] ;  /* 0x00003f30240075b4 */ /* 0x000fe20008019000 */
[----:B------:R-:W-:Y:S01]  /*1220*/  UMOV UR30, UR47 ;  /* 0x0000002f001e7c82 */ /* 0x000fe20008000000 */
[----:B------:R-:W-:-:S03]  /*1230*/  UMOV UR34, UR39 ;  /* 0x0000002700227c82 */ /* 0x000fc60008000000 */
[----:B------:R-:W-:Y:S01]  /*1240*/  PLOP3.LUT P0, PT, PT, PT, UP0, 0x80, 0x0 ;  /* 0x000000000000781c */ /* 0x000fe20003f0f008 */
[----:B------:R3:W-:Y:S01]  /*1250*/  UTMALDG.4D [UR40], [UR6], desc[URZ] ;  /* 0x00003f28060075b4 */ /* 0x0007e20008019000 */
[----:B------:R4:W-:Y:S01]  /*1260*/  UTMALDG.4D [UR24], [UR14], desc[URZ] ;  /* 0x00003f180e0075b4 */ /* 0x0009e20008019000 */
[----:B------:R2:W-:Y:S01]  /*1270*/  UTMALDG.4D [UR16], [UR30], desc[URZ] ;  /* 0x00003f101e0075b4 */ /* 0x0005e20008019000 */
[----:B---3--:R-:W-:Y:S01]  /*1280*/  UMOV UR6, 0x10 ;  /* 0x0000001000067882 */ /* 0x008fe20000000000 */
[----:B------:R2:W-:Y:S01]  /*1290*/  UTMALDG.4D [UR8], [UR34], desc[URZ] ;  /* 0x00003f08220075b4 */ /* 0x0005e20008019000 */
[----:B----4-:R-:W-:Y:S01]  /*12a0*/  UMOV UR14, UR61 ;  /* 0x0000003d000e7c82 */ /* 0x010fe20008000000 */
[----:B------:R-:W-:Y:S02]  /*12b0*/  UMOV UR15, UR60 ;  /* 0x0000003c000f7c82 */ /* 0x000fe40008000000 */
[----:B------:R2:W-:Y:S04]  /*12c0*/  UBLKCP.S.G [UR4], [UR14], UR6 ;  /* 0x000000040e0073ba */ /* 0x0005e80008000206 */
[----:B--2---:R-:W-:Y:S05]  /*12d0*/  @!P0 BRA `(.L_x_2) ;  /* 0x0000000c00f88947 */ /* 0x004fea0003800000 */
[----:B------:R-:W-:Y:S02]  /*12e0*/  UISETP.NE.AND UP0, UPT, UR38, 0x2, UPT ;  /* 0x000000022600788c */ /* 0x000fe4000bf05270 */
[----:B------:R-:W-:Y:S01]  /*12f0*/  UIADD3 UR30, UR38, -0x1, URZ ;  /* 0xffffffff261e7890 */ /* 0x000fe2000fffe03f */
[----:B------:R-:W-:Y:S01]  /*1300*/  UMOV UR6, 0x1 ;  /* 0x0000000100067882 */ /* 0x000fe20000000000 */
[----:B------:R-:W-:Y:S02]  /*1310*/  UMOV UR27, 0x40 ;  /* 0x00000040001b7882 */ /* 0x000fe40000000000 */
[----:B------:R-:W-:-:S13]  /*1320*/  PLOP3.LUT P0, PT, PT, PT, UP0, 0x80, 0x0 ;  /* 0x000000000000781c */ /* 0x000fda0003f0f008 */
[----:B------:R-:W-:Y:S05]  /*1330*/  @!P0 BRA `(.L_x_5) ;  /* 0x0000000800908947 */ /* 0x000fea0003800000 */
[----:B------:R-:W-:Y:S01]  /*1340*/  ULOP3.LUT UR7, UR30, 0xfffffffe, URZ, 0xc0, !UPT ;  /* 0xfffffffe1e077892 */ /* 0x000fe2000f8ec03f */
[----:B------:R-:W-:Y:S01]  /*1350*/  ULDC.64 UR4, c[0x0][0x198] ;  /* 0x0000660000047ab9 */ /* 0x000fe20000000a00 */
[----:B------:R-:W-:Y:S02]  /*1360*/  UMOV UR6, 0x1 ;  /* 0x0000000100067882 */ /* 0x000fe40000000000 */
[----:B------:R-:W-:Y:S01]  /*1370*/  UIADD3 UR7, -UR7, URZ, URZ ;  /* 0x0000003f07077290 */ /* 0x000fe2000fffe13f */
[----:B------:R-:W-:-:S11]  /*1380*/  UMOV UR35, 0x80 ;  /* 0x0000008000237882 */ /* 0x000fd60000000000 */
.L_x_10:
[----:B------:R-:W-:Y:S02]  /*1390*/  USHF.L.U32 UR42, UR6, 0x1f, URZ ;  /* 0x0000001f062a7899 */ /* 0x000fe4000800063f */
[----:B------:R-:W-:Y:S02]  /*13a0*/  UIADD3 UR36, UP0, UR4, 0x70, URZ ;  /* 0x0000007004247890 */ /* 0x000fe4000ff1e03f */
[----:B------:R-:W-:Y:S02]  /*13b0*/  UIADD3 UR40, UP1, UR4, 0x70, URZ ;  /* 0x0000007004287890 */ /* 0x000fe4000ff3e03f */
[----:B------:R-:W-:Y:S01]  /*13c0*/  IMAD.U32 R0, RZ, RZ, UR42 ;  /* 0x0000002aff007e24 */ /* 0x000fe2000f8e00ff */
[----:B------:R-:W-:Y:S02]  /*13d0*/  UIADD3 UR38, UP2, UR4, 0x70, URZ ;  /* 0x0000007004267890 */ /* 0x000fe4000ff5e03f */
[----:B------:R-:W-:Y:S02]  /*13e0*/  UIADD3 UR48, UR33, 0x180, URZ ;  /* 0x0000018021307890 */ /* 0x000fe4000fffe03f */
[----:B------:R-:W2:Y:S01]  /*13f0*/  SYNCS.PHASECHK.TRANS64.TRYWAIT P0, [UR33+0x18], R0 ;  /* 0x00001800ff0075a7 */ /* 0x000ea20008000161 */
[----:B------:R-:W-:-:S02]  /*1400*/  UIADD3 UR49, UR33, 0x8, URZ ;  /* 0x0000000821317890 */ /* 0x000fc4000fffe03f */
[----:B------:R-:W-:Y:S01]  /*1410*/  UIADD3 UR27, UR35, -0x40, URZ ;  /* 0xffffffc0231b7890 */ /* 0x000fe2000fffe03f */
[----:B------:R-:W-:Y:S01]  /*1420*/  UMOV UR31, 0x10 ;  /* 0x00000010001f7882 */ /* 0x000fe20000000000 */
[----:B--2---:R-:W-:Y:S10]  /*1430*/  @!P0 BRA `(.L_x_6) ;  /* 0x0000004800d48947 */ /* 0x004ff40003800000 */
.L_x_26:
[----:B------:R-:W-:Y:S01]  /*1440*/  ELECT P0, URZ, PT ;  /* 0x00000000003f782f */ /* 0x000fe20003800000 */
[----:B------:R-:W-:Y:S02]  /*1450*/  UIADD3 UR24, UR33, 0x3800, URZ ;  /* 0x0000380021187890 */ /* 0x000fe4000fffe03f */
[----:B------:R-:W-:Y:S02]  /*1460*/  UIADD3 UR25, UR33, 0x8, URZ ;  /* 0x0000000821197890 */ /* 0x000fe4000fffe03f */
[----:B------:R-:W-:Y:S02]  /*1470*/  UIADD3.X UR37, URZ, UR5, URZ, UP0, !UPT ;  /* 0x000000053f257290 */ /* 0x000fe400087fe43f */
[----:B------:R-:W-:Y:S02]  /*1480*/  UIADD3 UR16, UR33, 0x4800, URZ ;  /* 0x0000480021107890 */ /* 0x000fe4000fffe03f */
[----:B------:R-:W-:Y:S02]  /*1490*/  UIADD3 UR17, UR33, 0x8, URZ ;  /* 0x0000000821117890 */ /* 0x000fe4000fffe03f */
[----:B------:R-:W-:-:S02]  /*14a0*/  UIADD3.X UR41, URZ, UR5, URZ, UP1, !UPT ;  /* 0x000000053f297290 */ /* 0x000fc40008ffe43f */
[----:B------:R-:W-:Y:S01]  /*14b0*/  @P0 IMAD.MOV.U32 R0, RZ, RZ, 0x3100 ;  /* 0x00003100ff000424 */ /* 0x000fe200078e00ff */
[----:B------:R-:W-:Y:S02]  /*14c0*/  UIADD3 UR8, UR33, 0x5800, URZ ;  /* 0x0000580021087890 */ /* 0x000fe4000fffe03f */
[----:B------:R-:W-:Y:S02]  /*14d0*/  UIADD3 UR9, UR33, 0x8, URZ ;  /* 0x0000000821097890 */ /* 0x000fe4000fffe03f */
[----:B------:R2:W-:Y:S01]  /*14e0*/  @P0 SYNCS.ARRIVE.TRANS64 RZ, [UR33+0x8], R0 ;  /* 0x00000800ffff09a7 */ /* 0x0005e20008000021 */
[----:B------:R-:W-:Y:S02]  /*14f0*/  UIADD3.X UR39, URZ, UR5, URZ, UP2, !UPT ;  /* 0x000000053f277290 */ /* 0x000fe400097fe43f */
[----:B------:R-:W-:Y:S02]  /*1500*/  UIMAD.WIDE UR44, UR27, 0x4, UR22 ;  /* 0x000000041b2c78a5 */ /* 0x000fe4000f8e0216 */
[----:B------:R-:W-:Y:S01]  /*1510*/  UPRMT UR48, UR46, 0x654, UR48 ;  /* 0x000006542e307896 */ /* 0x000fe20008000030 */
[----:B------:R-:W-:Y:S01]  /*1520*/  UMOV UR26, URZ ;  /* 0x0000003f001a7c82 */ /* 0x000fe20008000000 */
[----:B------:R-:W-:Y:S01]  /*1530*/  UMOV UR18, 0x20 ;  /* 0x0000002000127882 */ /* 0x000fe20000000000 */
[----:B------:R-:W-:Y:S01]  /*1540*/  UMOV UR20, UR28 ;  /* 0x0000001c00147c82 */ /* 0x000fe20008000000 */
[----:B------:R-:W-:Y:S01]  /*1550*/  UMOV UR21, UR29 ;  /* 0x0000001d00157c82 */ /* 0x000fe20008000000 */
[----:B------:R-:W-:Y:S01]  /*1560*/  UMOV UR19, UR27 ;  /* 0x0000001b00137c82 */ /* 0x000fe20008000000 */
[----:B------:R3:W-:Y:S01]  /*1570*/  UTMALDG.4D [UR24], [UR36], desc[URZ] ;  /* 0x00003f18240075b4 */ /* 0x0007e20008019000 */
[----:B------:R-:W-:Y:S01]  /*1580*/  UMOV UR10, 0x40 ;  /* 0x00000040000a7882 */ /* 0x000fe20000000000 */
[----:B------:R-:W-:Y:S01]  /*1590*/  UMOV UR12, UR28 ;  /* 0x0000001c000c7c82 */ /* 0x000fe20008000000 */
[----:B------:R-:W-:Y:S01]  /*15a0*/  UMOV UR13, UR29 ;  /* 0x0000001d000d7c82 */ /* 0x000fe20008000000 */
[----:B--2---:R-:W-:Y:S01]  /*15b0*/  IMAD.U32 R0, RZ, RZ, UR42 ;  /* 0x0000002aff007e24 */ /* 0x004fe2000f8e00ff */
[----:B------:R-:W-:Y:S01]  /*15c0*/  UMOV UR11, UR27 ;  /* 0x0000001b000b7c82 */ /* 0x000fe20008000000 */
[----:B------:R-:W-:Y:S01]  /*15d0*/  UIADD3 UR32, UP0, UR4, 0x1f0, URZ ;  /* 0x000001f004207890 */ /* 0x000fe2000ff1e03f */
[----:B------:R2:W-:Y:S01]  /*15e0*/  UTMALDG.4D [UR16], [UR40], desc[URZ] ;  /* 0x00003f10280075b4 */ /* 0x0005e20008019000 */
[----:B------:R-:W-:Y:S01]  /*15f0*/  UIADD3 UR34, UP1, UR4, 0x1f0, URZ ;  /* 0x000001f004227890 */ /* 0x000fe2000ff3e03f */
[----:B------:R-:W-:Y:S01]  /*1600*/  UMOV UR43, 0x10 ;  /* 0x00000010002b7882 */ /* 0x000fe20000000000 */
[----:B------:R4:W-:Y:S01]  /*1610*/  UTMALDG.4D [UR8], [UR38], desc[URZ] ;  /* 0x00003f08260075b4 */ /* 0x0009e20008019000 */
[----:B---3--:R-:W-:Y:S01]  /*1620*/  UIADD3 UR36, UR33, 0x380, URZ ;  /* 0x0000038021247890 */ /* 0x008fe2000fffe03f */
[----:B------:R4:W-:Y:S01]  /*1630*/  UBLKCP.S.G [UR48], [UR44], UR31 ;  /* 0x000000302c0073ba */ /* 0x0009e2000800021f */
[----:B------:R-:W3:Y:S01]  /*1640*/  SYNCS.PHASECHK.TRANS64.TRYWAIT P0, [UR33+0x38], R0 ;  /* 0x00003800ff0075a7 */ /* 0x000ee20008000161 */
[----:B------:R-:W-:-:S02]  /*1650*/  UIADD3 UR37, UR33, 0x28, URZ ;  /* 0x0000002821257890 */ /* 0x000fc4000fffe03f */
[----:B------:R-:W-:Y:S02]  /*1660*/  UIADD3 UR24, UR33, 0x15800, URZ ;  /* 0x0001580021187890 */ /* 0x000fe4000fffe03f */
[----:B--2---:R-:W-:Y:S01]  /*1670*/  UIADD3 UR40, UP2, UR4, 0x1f0, URZ ;  /* 0x000001f004287890 */ /* 0x004fe2000ff5e03f */
[----:B---34-:R-:W-:Y:S11]  /*1680*/  @!P0 BRA `(.L_x_7) ;  /* 0x0000004800608947 */ /* 0x018ff60003800000 */
.L_x_28:
[----:B------:R-:W-:Y:S01]  /*1690*/  ELECT P0, URZ, PT ;  /* 0x00000000003f782f */ /* 0x000fe20003800000 */
[----:B------:R-:W-:Y:S02]  /*16a0*/  ULOP3.LUT UR6, UR6, 0x1, URZ, 0x3c, !UPT ;  /* 0x0000000106067892 */ /* 0x000fe4000f8e3c3f */
        /* <DEDUP_REMOVED lines=11> */
[----:B------:R-:W-:-:S02]  /*1760*/  UPRMT UR36, UR46, 0x654, UR36 ;  /* 0x000006542e247896 */ /* 0x000fc40008000024 */
[----:B------:R-:W-:Y:S01]  /*1770*/  USHF.L.U32 UR31, UR6, 0x1f, URZ ;  /* 0x0000001f061f7899 */ /* 0x000fe2000800063f */
[----:B------:R-:W-:Y:S01]  /*1780*/  UMOV UR26, URZ ;  /* 0x0000003f001a7c82 */ /* 0x000fe20008000000 */
[----:B------:R-:W-:Y:S01]  /*1790*/  UMOV UR38, UR32 ;  /* 0x0000002000267c82 */ /* 0x000fe20008000000 */
[----:B------:R-:W-:Y:S01]  /*17a0*/  UMOV UR18, 0x20 ;  /* 0x0000002000127882 */ /* 0x000fe20000000000 */
[----:B------:R-:W-:Y:S01]  /*17b0*/  UMOV UR20, UR28 ;  /* 0x0000001c00147c82 */ /* 0x000fe20008000000 */
[----:B------:R-:W-:Y:S01]  /*17c0*/  UMOV UR21, UR29 ;  /* 0x0000001d00157c82 */ /* 0x000fe20008000000 */
[----:B------:R-:W-:Y:S01]  /*17d0*/  UMOV UR19, UR27 ;  /* 0x0000001b00137c82 */ /* 0x000fe20008000000 */
[----:B------:R-:W-:Y:S01]  /*17e0*/  UMOV UR48, UR34 ;  /* 0x0000002200307c82 */ /* 0x000fe20008000000 */
[----:B------:R3:W-:Y:S01]  /*17f0*/  UTMALDG.4D [UR24], [UR38], desc[URZ] ;  /* 0x00003f18260075b4 */ /* 0x0007e20008019000 */
[----:B------:R-:W-:Y:S01]  /*1800*/  UMOV UR10, 0x40 ;  /* 0x00000040000a7882 */ /* 0x000fe20000000000 */
[----:B------:R-:W-:Y:S01]  /*1810*/  UMOV UR12, UR28 ;  /* 0x0000001c000c7c82 */ /* 0x000fe20008000000 */
[----:B------:R-:W-:Y:S01]  /*1820*/  UMOV UR13, UR29 ;  /* 0x0000001d000d7c82 */ /* 0x000fe20008000000 */
[----:B------:R-:W-:Y:S01]  /*1830*/  UMOV UR11, UR27 ;  /* 0x0000001b000b7c82 */ /* 0x000fe20008000000 */
[----:B--2---:R-:W-:Y:S01]  /*1840*/  IMAD.U32 R0, RZ, RZ, UR31 ;  /* 0x0000001fff007e24 */ /* 0x004fe2000f8e00ff */
[----:B------:R-:W-:Y:S01]  /*1850*/  UIADD3 UR42, UP2, UR4, 0x70, URZ ;  /* 0x00000070042a7890 */ /* 0x000fe2000ff5e03f */
[----:B------:R2:W-:Y:S01]  /*1860*/  UTMALDG.4D [UR16], [UR48], desc[URZ] ;  /* 0x00003f10300075b4 */ /* 0x0005e20008019000 */
[----:B------:R-:W-:Y:S01]  /*1870*/  UMOV UR31, 0x10 ;  /* 0x00000010001f7882 */ /* 0x000fe20000000000 */
[----:B------:R4:W-:Y:S01]  /*1880*/  UTMALDG.4D [UR8], [UR40], desc[URZ] ;  /* 0x00003f08280075b4 */ /* 0x0009e20008019000 */
[----:B---3--:R-:W-:Y:S01]  /*1890*/  UIADD3 UR26, UP0, UR4, 0x70, URZ ;  /* 0x00000070041a7890 */ /* 0x008fe2000ff1e03f */
[----:B------:R4:W-:Y:S01]  /*18a0*/  UBLKCP.S.G [UR36], [UR44], UR43 ;  /* 0x000000242c0073ba */ /* 0x0009e2000800022b */
[----:B------:R-:W3:Y:S01]  /*18b0*/  SYNCS.PHASECHK.TRANS64.TRYWAIT P0, [UR33+0x10], R0 ;  /* 0x00001000ff0075a7 */ /* 0x000ee20008000161 */
[----:B------:R-:W-:-:S02]  /*18c0*/  UIADD3 UR38, UP1, UR4, 0x70, URZ ;  /* 0x0000007004267890 */ /* 0x000fc4000ff3e03f */
[----:B------:R-:W-:Y:S02]  /*18d0*/  UIMAD.WIDE UR24, UR35, 0x4, UR22 ;  /* 0x00000004231878a5 */ /* 0x000fe4000f8e0216 */
[----:B------:R-:W-:Y:S02]  /*18e0*/  UIADD3 UR27, UR33, 0x80, URZ ;  /* 0x00000080211b7890 */ /* 0x000fe4000fffe03f */
[----:B--2---:R-:W-:Y:S01]  /*18f0*/  UMOV UR49, UR33 ;  /* 0x0000002100317c82 */ /* 0x004fe20008000000 */
[----:B---34-:R-:W-:Y:S09]  /*1900*/  @!P0 BRA `(.L_x_8) ;  /* 0x0000004400e08947 */ /* 0x018ff20003800000 */
.L_x_30:
[----:B------:R-:W-:Y:S01]  /*1910*/  ELECT P0, URZ, PT ;  /* 0x00000000003f782f */ /* 0x000fe20003800000 */
[----:B------:R-:W-:Y:S02]  /*1920*/  UIADD3 UR32, UR33, 0x800, URZ ;  /* 0x0000080021207890 */ /* 0x000fe4000fffe03f */
[----:B------:R-:W-:Y:S02]  /*1930*/  UIADD3.X UR41, URZ, UR5, URZ, UP0, !UPT ;  /* 0x000000053f297290 */ /* 0x000fe400087fe43f */
[----:B------:R-:W-:Y:S02]  /*1940*/  UIADD3 UR16, UR33, 0x1800, URZ ;  /* 0x0000180021107890 */ /* 0x000fe4000fffe03f */
[----:B------:R-:W-:Y:S02]  /*1950*/  UIADD3.X UR39, URZ, UR5, URZ, UP1, !UPT ;  /* 0x000000053f277290 */ /* 0x000fe40008ffe43f */
[----:B------:R-:W-:Y:S01]  /*1960*/  UIADD3 UR8, UR33, 0x2800, URZ ;  /* 0x0000280021087890 */ /* 0x000fe2000fffe03f */
[----:B------:R-:W-:Y:S01]  /*1970*/  UMOV UR40, UR26 ;  /* 0x0000001a00287c82 */ /* 0x000fe20008000000 */
[----:B------:R-:W-:-:S02]  /*1980*/  UIADD3.X UR43, URZ, UR5, URZ, UP2, !UPT ;  /* 0x000000053f2b7290 */ /* 0x000fc400097fe43f */
[----:B------:R-:W-:Y:S01]  /*1990*/  @P0 IMAD.MOV.U32 R0, RZ, RZ, 0x3100 ;  /* 0x00003100ff000424 */ /* 0x000fe200078e00ff */
[----:B------:R-:W-:Y:S02]  /*19a0*/  UPRMT UR48, UR46, 0x654, UR27 ;  /* 0x000006542e307896 */ /* 0x000fe4000800001b */
[----:B------:R-:W-:Y:S01]  /*19b0*/  USHF.L.U32 UR26, UR6, 0x1f, URZ ;  /* 0x0000001f061a7899 */ /* 0x000fe2000800063f */
[----:B------:R2:W-:Y:S01]  /*19c0*/  @P0 SYNCS.ARRIVE.TRANS64 RZ, [UR33], R0 ;  /* 0x00000000ffff09a7 */ /* 0x0005e20008000021 */
[----:B------:R-:W-:Y:S01]  /*19d0*/  UMOV UR34, URZ ;  /* 0x0000003f00227c82 */ /* 0x000fe20008000000 */
[----:B------:R-:W-:Y:S01]  /*19e0*/  UMOV UR36, UR28 ;  /* 0x0000001c00247c82 */ /* 0x000fe20008000000 */
[----:B------:R-:W-:Y:S01]  /*19f0*/  UMOV UR37, UR29 ;  /* 0x0000001d00257c82 */ /* 0x000fe20008000000 */
[----:B------:R-:W-:Y:S01]  /*1a00*/  UMOV UR18, 0x20 ;  /* 0x0000002000127882 */ /* 0x000fe20000000000 */
[----:B------:R-:W-:Y:S01]  /*1a10*/  UMOV UR17, UR33 ;  /* 0x0000002100117c82 */ /* 0x000fe20008000000 */
[----:B------:R-:W-:Y:S01]  /*1a20*/  UMOV UR19, UR35 ;  /* 0x0000002300137c82 */ /* 0x000fe20008000000 */
[----:B------:R-:W-:Y:S01]  /*1a30*/  UMOV UR20, UR28 ;  /* 0x0000001c00147c82 */ /* 0x000fe20008000000 */
[----:B------:R-:W-:Y:S01]  /*1a40*/  UMOV UR21, UR29 ;  /* 0x0000001d00157c82 */ /* 0x000fe20008000000 */
[----:B------:R-:W-:Y:S01]  /*1a50*/  UMOV UR10, 0x40 ;  /* 0x00000040000a7882 */ /* 0x000fe20000000000 */
[----:B------:R3:W-:Y:S01]  /*1a60*/  UTMALDG.4D [UR32], [UR40], desc[URZ] ;  /* 0x00003f20280075b4 */ /* 0x0007e20008019000 */
[----:B------:R-:W-:Y:S01]  /*1a70*/  UMOV UR9, UR33 ;  /* 0x0000002100097c82 */ /* 0x000fe20008000000 */
[----:B------:R-:W-:Y:S01]  /*1a80*/  UMOV UR11, UR35 ;  /* 0x00000023000b7c82 */ /* 0x000fe20008000000 */
[----:B------:R-:W-:Y:S01]  /*1a90*/  UMOV UR12, UR28 ;  /* 0x0000001c000c7c82 */ /* 0x000fe20008000000 */
[----:B------:R-:W-:Y:S01]  /*1aa0*/  UMOV UR13, UR29 ;  /* 0x0000001d000d7c82 */ /* 0x000fe20008000000 */
[----:B--2---:R-:W-:Y:S01]  /*1ab0*/  IMAD.U32 R0, RZ, RZ, UR26 ;  /* 0x0000001aff007e24 */ /* 0x004fe2000f8e00ff */
[----:B------:R-:W-:Y:S01]  /*1ac0*/  UIADD3 UR7, UR7, 0x2, URZ ;  /* 0x0000000207077890 */ /* 0x000fe2000fffe03f */
[----:B------:R3:W-:Y:S05]  /*1ad0*/  UTMALDG.4D [UR16], [UR38], desc[URZ] ;  /* 0x00003f10260075b4 */ /* 0x0007ea0008019000 */
[----:B------:R-:W-:Y:S01]  /*1ae0*/  ISETP.NE.AND P1, PT, RZ, UR7, PT ;  /* 0x00000007ff007c0c */ /* 0x000fe2000bf25270 */
[----:B------:R3:W-:Y:S01]  /*1af0*/  UTMALDG.4D [UR8], [UR42], desc[URZ] ;  /* 0x00003f082a0075b4 */ /* 0x0007e20008019000 */
[----:B------:R3:W-:Y:S01]  /*1b00*/  UBLKCP.S.G [UR48], [UR24], UR31 ;  /* 0x00000030180073ba */ /* 0x0007e2000800021f */
[----:B------:R-:W2:Y:S02]  /*1b10*/  SYNCS.PHASECHK.TRANS64.TRYWAIT P0, [UR33+0x30], R0 ;  /* 0x00003000ff0075a7 */ /* 0x000ea40008000161 */
[----:B--23--:R-:W-:Y:S08]  /*1b20*/  @!P0 BRA `(.L_x_9) ;  /* 0x00000044007c8947 */ /* 0x00cff00003800000 */
.L_x_32:
[----:B------:R-:W-:Y:S01]  /*1b30*/  ELECT P0, URZ, PT ;  /* 0x00000000003f782f */ /* 0x000fe20003800000 */
[----:B------:R-:W-:Y:S02]  /*1b40*/  UIADD3 UR42, UP0, UR4, 0x1f0, URZ ;  /* 0x000001f0042a7890 */ /* 0x000fe4000ff1e03f */
[----:B------:R-:W-:Y:S02]  /*1b50*/  UIADD3 UR44, UP1, UR4, 0x1f0, URZ ;  /* 0x000001f0042c7890 */ /* 0x000fe4000ff3e03f */
[----:B------:R-:W-:Y:S02]  /*1b60*/  UIADD3 UR36, UP2, UR4, 0x1f0, URZ ;  /* 0x000001f004247890 */ /* 0x000fe4000ff5e03f */
[----:B------:R-:W-:Y:S02]  /*1b70*/  UIADD3 UR38, UR33, 0x280, URZ ;  /* 0x0000028021267890 */ /* 0x000fe4000fffe03f */
[----:B------:R-:W-:Y:S02]  /*1b80*/  UIADD3 UR24, UR33, 0x12800, URZ ;  /* 0x0001280021187890 */ /* 0x000fe4000fffe03f */
[----:B------:R-:W-:-:S02]  /*1b90*/  UIADD3 UR25, UR33, 0x20, URZ ;  /* 0x0000002021197890 */ /* 0x000fc4000fffe03f */
[----:B------:R-:W-:Y:S01]  /*1ba0*/  @P0 IMAD.MOV.U32 R0, RZ, RZ, 0x3100 ;  /* 0x00003100ff000424 */ /* 0x000fe200078e00ff */
[----:B------:R-:W-:Y:S02]  /*1bb0*/  UIADD3.X UR43, URZ, UR5, URZ, UP0, !UPT ;  /* 0x000000053f2b7290 */ /* 0x000fe400087fe43f */
[----:B------:R-:W-:Y:S02]  /*1bc0*/  UIADD3 UR16, UR33, 0x13800, URZ ;  /* 0x0001380021107890 */ /* 0x000fe4000fffe03f */
[----:B------:R2:W-:Y:S01]  /*1bd0*/  @P0 SYNCS.ARRIVE.TRANS64 RZ, [UR33+0x20], R0 ;  /* 0x00002000ffff09a7 */ /* 0x0005e20008000021 */
[----:B------:R-:W-:Y:S02]  /*1be0*/  UIADD3 UR17, UR33, 0x20, URZ ;  /* 0x0000002021117890 */ /* 0x000fe4000fffe03f */
[----:B------:R-:W-:Y:S02]  /*1bf0*/  UIADD3.X UR45, URZ, UR5, URZ, UP1, !UPT ;  /* 0x000000053f2d7290 */ /* 0x000fe40008ffe43f */
[----:B------:R-:W-:-:S02]  /*1c00*/  UIADD3 UR8, UR33, 0x14800, URZ ;  /* 0x0001480021087890 */ /* 0x000fc4000fffe03f */
[----:B------:R-:W-:Y:S02]  /*1c10*/  UIADD3 UR9, UR33, 0x20, URZ ;  /* 0x0000002021097890 */ /* 0x000fe4000fffe03f */
[----:B------:R-:W-:Y:S02]  /*1c20*/  UIADD3.X UR37, URZ, UR5, URZ, UP2, !UPT ;  /* 0x000000053f257290 */ /* 0x000fe400097fe43f */
[----:B------:R-:W-:Y:S02]  /*1c30*/  UIMAD.WIDE UR40, UR35, 0x4, UR14 ;  /* 0x00000004232878a5 */ /* 0x000fe4000f8e020e */
[----:B------:R-:W-:Y:S02]  /*1c40*/  UIADD3 UR39, UR33, 0x20, URZ ;  /* 0x0000002021277890 */ /* 0x000fe4000fffe03f */
[----:B------:R-:W-:Y:S01]  /*1c50*/  UPRMT UR38, UR46, 0x654, UR38 ;  /* 0x000006542e267896 */ /* 0x000fe20008000026 */
[----:B------:R-:W-:Y:S01]  /*1c60*/  UMOV UR26, URZ ;  /* 0x0000003f001a7c82 */ /* 0x000fe20008000000 */
[----:B------:R-:W-:Y:S01]  /*1c70*/  UMOV UR27, UR35 ;  /* 0x00000023001b7c82 */ /* 0x000fe20008000000 */
        /* <DEDUP_REMOVED lines=9> */
[----:B------:R-:W-:Y:S01]  /*1d10*/  UMOV UR31, 0x10 ;  /* 0x00000010001f7882 */ /* 0x000fe20000000000 */
[----:B------:R-:W-:Y:S01]  /*1d20*/  UIADD3 UR35, UR35, 0x80, URZ ;  /* 0x0000008023237890 */ /* 0x000fe2000fffe03f */
[----:B------:R2:W-:Y:S01]  /*1d30*/  UTMALDG.4D [UR16], [UR44], desc[URZ] ;  /* 0x00003f102c0075b4 */ /* 0x0005e20008019000 */
[----:B------:R2:W-:Y:S01]  /*1d40*/  UTMALDG.4D [UR8], [UR36], desc[URZ] ;  /* 0x00003f08240075b4 */ /* 0x0005e20008019000 */
[----:B------:R2:W-:Y:S02]  /*1d50*/  UBLKCP.S.G [UR38], [UR40], UR31 ;  /* 0x00000026280073ba */ /* 0x0005e4000800021f */
[----:B--2---:R-:W-:Y:S07]  /*1d60*/  @P1 BRA `(.L_x_10) ;  /* 0xfffffff400881947 */ /* 0x004fee000383ffff */
[----:B------:R-:W-:-:S12]  /*1d70*/  UIADD3 UR27, UR35, -0x40, URZ ;  /* 0xffffffc0231b7890 */ /* 0x000fd8000fffe03f */
.L_x_5:
[----:B------:R-:W-:-:S04]  /*1d80*/  ULOP3.LUT UR30, UR30, 0x1, URZ, 0xc0, !UPT ;  /* 0x000000011e1e7892 */ /* 0x000fc8000f8ec03f */
[----:B------:R-:W-:-:S06]  /*1d90*/  UISETP.NE.U32.AND UP0, UPT, UR30, 0x1, UPT ;  /* 0x000000011e00788c */ /* 0x000fcc000bf05070 */
[----:B------:R-:W-:-:S13]  /*1da0*/  PLOP3.LUT P0, PT, PT, PT, UP0, 0x80, 0x0 ;  /* 0x000000000000781c */ /* 0x000fda0003f0f008 */
[----:B------:R-:W-:Y:S05]  /*1db0*/  @P0 BRA `(.L_x_2) ;  /* 0x0000000400400947 */ /* 0x000fea0003800000 */
[----:B------:R-:W-:Y:S02]  /*1dc0*/  USHF.L.U32 UR34, UR6, 0x1f, URZ ;  /* 0x0000001f06227899 */ /* 0x000fe4000800063f */
[----:B------:R-:W-:Y:S01]  /*1dd0*/  UIMAD.WIDE UR36, UR27, 0x4, UR22 ;  /* 0x000000041b2478a5 */ /* 0x000fe2000f8e0216 */
[----:B------:R-:W-:Y:S01]  /*1de0*/  ULDC.64 UR6, c[0x0][0x198] ;  /* 0x0000660000067ab9 */ /* 0x000fe20000000a00 */
[----:B------:R-:W-:Y:S02]  /*1df0*/  UIADD3 UR5, UR33, 0x180, URZ ;  /* 0x0000018021057890 */ /* 0x000fe4000fffe03f */
[----:B------:R-:W-:Y:S01]  /*1e00*/  IMAD.U32 R0, RZ, RZ, UR34 ;  /* 0x00000022ff007e24 */ /* 0x000fe2000f8e00ff */
[----:B------:R-:W-:Y:S02]  /*1e10*/  UIADD3 UR39, UR33, 0x8, URZ ;  /* 0x0000000821277890 */ /* 0x000fe4000fffe03f */
[----:B------:R-:W-:Y:S02]  /*1e20*/  UIADD3 UR24, UR33, 0x3800, URZ ;  /* 0x0000380021187890 */ /* 0x000fe4000fffe03f */
[----:B------:R-:W2:Y:S01]  /*1e30*/  SYNCS.PHASECHK.TRANS64.TRYWAIT P0, [UR33+0x18], R0 ;  /* 0x00001800ff0075a7 */ /* 0x000ea20008000161 */
[----:B------:R-:W-:-:S02]  /*1e40*/  UIADD3 UR25, UR33, 0x8, URZ ;  /* 0x0000000821197890 */ /* 0x000fc4000fffe03f */
[----:B------:R-:W-:Y:S01]  /*1e50*/  UIADD3 UR16, UR33, 0x4800, URZ ;  /* 0x0000480021107890 */ /* 0x000fe2000fffe03f */
[----:B------:R-:W-:Y:S01]  /*1e60*/  ULDC.64 UR10, c[0x0][0x198] ;  /* 0x00006600000a7ab9 */ /* 0x000fe20000000a00 */
[----:B------:R-:W-:Y:S01]  /*1e70*/  ULDC.64 UR12, c[0x0][0x198] ;  /* 0x00006600000c7ab9 */ /* 0x000fe20000000a00 */
[----:B------:R-:W-:Y:S01]  /*1e80*/  UMOV UR35, 0x10 ;  /* 0x0000001000237882 */ /* 0x000fe20000000000 */
[----:B------:R-:W-:Y:S01]  /*1e90*/  UMOV UR26, URZ ;  /* 0x0000003f001a7c82 */ /* 0x000fe20008000000 */
[----:B--2---:R-:W-:Y:S07]  /*1ea0*/  @!P0 BRA `(.L_x_11) ;  /* 0x0000004000bc8947 */ /* 0x004fee0003800000 */
.L_x_34:
[----:B------:R-:W-:Y:S01]  /*1eb0*/  ELECT P0, URZ, PT ;  /* 0x00000000003f782f */ /* 0x000fe20003800000 */
[----:B------:R-:W-:Y:S02]  /*1ec0*/  UIADD3 UR6, UP0, UR6, 0x70, URZ ;  /* 0x0000007006067890 */ /* 0x000fe4000ff1e03f */
[----:B------:R-:W-:Y:S02]  /*1ed0*/  UIADD3 UR22, UP1, UR10, 0x70, URZ ;  /* 0x000000700a167890 */ /* 0x000fe4000ff3e03f */
[----:B------:R-:W-:Y:S02]  /*1ee0*/  UIADD3.X UR7, URZ, UR7, URZ, UP0, !UPT ;  /* 0x000000073f077290 */ /* 0x000fe400087fe43f */
[----:B------:R-:W-:Y:S02]  /*1ef0*/  UIADD3 UR4, UP0, UR12, 0x70, URZ ;  /* 0x000000700c047890 */ /* 0x000fe4000ff1e03f */
[----:B------:R-:W-:Y:S02]  /*1f00*/  UIADD3 UR17, UR33, 0x8, URZ ;  /* 0x0000000821117890 */ /* 0x000fe4000fffe03f */
[----:B------:R-:W-:-:S02]  /*1f10*/  UIADD3.X UR23, URZ, UR11, URZ, UP1, !UPT ;  /* 0x0000000b3f177290 */ /* 0x000fc40008ffe43f */
[----:B------:R-:W-:Y:S01]  /*1f20*/  @P0 IMAD.MOV.U32 R0, RZ, RZ, 0x3100 ;  /* 0x00003100ff000424 */ /* 0x000fe200078e00ff */
[----:B------:R-:W-:Y:S02]  /*1f30*/  UPRMT UR38, UR46, 0x654, UR5 ;  /* 0x000006542e267896 */ /* 0x000fe40008000005 */
[----:B------:R-:W-:Y:S02]  /*1f40*/  UIADD3 UR8, UR33, 0x5800, URZ ;  /* 0x0000580021087890 */ /* 0x000fe4000fffe03f */
[----:B------:R2:W-:Y:S01]  /*1f50*/  @P0 SYNCS.ARRIVE.TRANS64 RZ, [UR33+0x8], R0 ;  /* 0x00000800ffff09a7 */ /* 0x0005e20008000021 */
[----:B------:R-:W-:Y:S01]  /*1f60*/  UIADD3 UR9, UR33, 0x8, URZ ;  /* 0x0000000821097890 */ /* 0x000fe2000fffe03f */
[----:B------:R3:W-:Y:S01]  /*1f70*/  UTMALDG.4D [UR24], [UR6], desc[URZ] ;  /* 0x00003f18060075b4 */ /* 0x0007e20008019000 */
[----:B------:R-:W-:Y:S01]  /*1f80*/  UIADD3.X UR5, URZ, UR13, URZ, UP0, !UPT ;  /* 0x0000000d3f057290 */ /* 0x000fe200087fe43f */
[----:B------:R-:W-:Y:S01]  /*1f90*/  UMOV UR18, 0x20 ;  /* 0x0000002000127882 */ /* 0x000fe20000000000 */
[----:B------:R-:W-:Y:S01]  /*1fa0*/  UMOV UR19, UR27 ;  /* 0x0000001b00137c82 */ /* 0x000fe20008000000 */
[----:B------:R-:W-:Y:S01]  /*1fb0*/  UMOV UR20, UR28 ;  /* 0x0000001c00147c82 */ /* 0x000fe20008000000 */
[----:B------:R-:W-:Y:S01]  /*1fc0*/  UMOV UR21, UR29 ;  /* 0x0000001d00157c82 */ /* 0x000fe20008000000 */
[----:B------:R-:W-:Y:S01]  /*1fd0*/  UMOV UR10, 0x40 ;  /* 0x00000040000a7882 */ /* 0x000fe20000000000 */
[----:B------:R-:W-:Y:S01]  /*1fe0*/  UMOV UR11, UR27 ;  /* 0x0000001b000b7c82 */ /* 0x000fe20008000000 */
[----:B------:R-:W-:Y:S01]  /*1ff0*/  UMOV UR12, UR28 ;  /* 0x0000001c000c7c82 */ /* 0x000fe20008000000 */
[----:B------:R-:W-:Y:S01]  /*2000*/  UMOV UR13, UR29 ;  /* 0x0000001d000d7c82 */ /* 0x000fe20008000000 */
[----:B--2---:R-:W-:Y:S01]  /*2010*/  IMAD.U32 R0, RZ, RZ, UR34 ;  /* 0x00000022ff007e24 */ /* 0x004fe2000f8e00ff */
[----:B------:R2:W-:Y:S01]  /*2020*/  UTMALDG.4D [UR16], [UR22], desc[URZ] ;  /* 0x00003f10160075b4 */ /* 0x0005e20008019000 */
[----:B------:R-:W-:-:S02]  /*2030*/  UIMAD.WIDE UR14, UR27, 0x4, UR14 ;  /* 0x000000041b0e78a5 */ /* 0x000fc4000f8e020e */
[----:B------:R-:W-:Y:S02]  /*2040*/  UIADD3 UR32, UR33, 0x380, URZ ;  /* 0x0000038021207890 */ /* 0x000fe4000fffe03f */
[----:B------:R-:W-:Y:S01]  /*2050*/  UIADD3 UR47, UR33, 0x28, URZ ;  /* 0x00000028212f7890 */ /* 0x000fe2000fffe03f */
[----:B------:R-:W-:Y:S01]  /*2060*/  ULDC.64 UR30, c[0x0][0x198] ;  /* 0x00006600001e7ab9 */ /* 0x000fe20000000a00 */
[----:B------:R4:W-:Y:S01]  /*2070*/  UTMALDG.4D [UR8], [UR4], desc[URZ] ;  /* 0x00003f08040075b4 */ /* 0x0009e20008019000 */
[----:B---3--:R-:W-:Y:S01]  /*2080*/  ULDC.64 UR6, c[0x0][0x198] ;  /* 0x0000660000067ab9 */ /* 0x008fe20000000a00 */
[----:B------:R-:W-:Y:S02]  /*2090*/  UIADD3 UR24, UR33, 0x15800, URZ ;  /* 0x0001580021187890 */ /* 0x000fe4000fffe03f */
[----:B------:R-:W-:Y:S01]  /*20a0*/  UIADD3 UR25, UR33, 0x28, URZ ;  /* 0x0000002821197890 */ /* 0x000fe2000fffe03f */
[----:B------:R-:W-:Y:S01]  /*20b0*/  UMOV UR26, URZ ;  /* 0x0000003f001a7c82 */ /* 0x000fe20008000000 */
[----:B------:R4:W-:Y:S01]  /*20c0*/  UBLKCP.S.G [UR38], [UR36], UR35 ;  /* 0x00000026240073ba */ /* 0x0009e20008000223 */
[----:B------:R-:W3:Y:S01]  /*20d0*/  SYNCS.PHASECHK.TRANS64.TRYWAIT P0, [UR33+0x38], R0 ;  /* 0x00003800ff0075a7 */ /* 0x000ee20008000161 */
[----:B--2---:R-:W-:Y:S01]  /*20e0*/  ULDC.64 UR22, c[0x0][0x198] ;  /* 0x0000660000167ab9 */ /* 0x004fe20000000a00 */
[----:B---34-:R-:W-:Y:S07]  /*20f0*/  @!P0 BRA `(.L_x_12) ;  /* 0x0000004000488947 */ /* 0x018fee0003800000 */
.L_x_36:
[----:B------:R-:W-:Y:S01]  /*2100*/  ELECT P0, URZ, PT ;  /* 0x00000000003f782f */ /* 0x000fe20003800000 */
[----:B------:R-:W-:Y:S02]  /*2110*/  UIADD3 UR34, UP0, UR6, 0x1f0, URZ ;  /* 0x000001f006227890 */ /* 0x000fe4000ff1e03f */
[----:B------:R-:W-:Y:S02]  /*2120*/  UIADD3 UR22, UP1, UR22, 0x1f0, URZ ;  /* 0x000001f016167890 */ /* 0x000fe4000ff3e03f */
[----:B------:R-:W-:Y:S02]  /*2130*/  UIADD3.X UR35, URZ, UR7, URZ, UP0, !UPT ;  /* 0x000000073f237290 */ /* 0x000fe400087fe43f */
[----:B------:R-:W-:Y:S02]  /*2140*/  UIADD3 UR4, UP0, UR30, 0x1f0, URZ ;  /* 0x000001f01e047890 */ /* 0x000fe4000ff1e03f */
[----:B------:R-:W-:Y:S02]  /*2150*/  UIADD3 UR16, UR33, 0x16800, URZ ;  /* 0x0001680021107890 */ /* 0x000fe4000fffe03f */
[----:B------:R-:W-:-:S02]  /*2160*/  UIADD3 UR17, UR33, 0x28, URZ ;  /* 0x0000002821117890 */ /* 0x000fc4000fffe03f */
[----:B------:R-:W-:Y:S01]  /*2170*/  @P0 IMAD.MOV.U32 R0, RZ, RZ, 0x3100 ;  /* 0x00003100ff000424 */ /* 0x000fe200078e00ff */
[----:B------:R-:W-:Y:S02]  /*2180*/  UIADD3.X UR23, URZ, UR23, URZ, UP1, !UPT ;  /* 0x000000173f177290 */ /* 0x000fe40008ffe43f */
[----:B------:R-:W-:Y:S02]  /*2190*/  UIADD3 UR8, UR33, 0x17800, URZ ;  /* 0x0001780021087890 */ /* 0x000fe4000fffe03f */
[----:B------:R2:W-:Y:S01]  /*21a0*/  @P0 SYNCS.ARRIVE.TRANS64 RZ, [UR33+0x28], R0 ;  /* 0x00002800ffff09a7 */ /* 0x0005e20008000021 */
[----:B------:R-:W-:Y:S01]  /*21b0*/  UIADD3 UR9, UR33, 0x28, URZ ;  /* 0x0000002821097890 */ /* 0x000fe2000fffe03f */
[----:B------:R2:W-:Y:S01]  /*21c0*/  UTMALDG.4D [UR24], [UR34], desc[URZ] ;  /* 0x00003f18220075b4 */ /* 0x0005e20008019000 */
[----:B------:R-:W-:Y:S02]  /*21d0*/  UIADD3.X UR5, URZ, UR31, URZ, UP0, !UPT ;  /* 0x0000001f3f057290 */ /* 0x000fe400087fe43f */
[----:B------:R-:W-:Y:S01]  /*21e0*/  UPRMT UR46, UR46, 0x654, UR32 ;  /* 0x000006542e2e7896 */ /* 0x000fe20008000020 */
[----:B------:R-:W-:Y:S01]  /*21f0*/  UMOV UR18, 0x20 ;  /* 0x0000002000127882 */ /* 0x000fe20000000000 */
[----:B------:R-:W-:Y:S01]  /*2200*/  UMOV UR19, UR27 ;  /* 0x0000001b00137c82 */ /* 0x000fe20008000000 */
[----:B------:R-:W-:Y:S01]  /*2210*/  UMOV UR20, UR28 ;  /* 0x0000001c00147c82 */ /* 0x000fe20008000000 */
[----:B------:R-:W-:Y:S01]  /*2220*/  UMOV UR21, UR29 ;  /* 0x0000001d00157c82 */ /* 0x000fe20008000000 */
[----:B------:R-:W-:Y:S01]  /*2230*/  UMOV UR11, UR27 ;  /* 0x0000001b000b7c82 */ /* 0x000fe20008000000 */
[----:B------:R-:W-:Y:S01]  /*2240*/  UMOV UR12, UR28 ;  /* 0x0000001c000c7c82 */ /* 0x000fe20008000000 */
[----:B------:R-:W-:Y:S01]  /*2250*/  UMOV UR13, UR29 ;  /* 0x0000001d000d7c82 */ /* 0x000fe20008000000 */
[----:B------:R-:W-:Y:S01]  /*2260*/  UMOV UR10, 0x40 ;  /* 0x00000040000a7882 */ /* 0x000fe20000000000 */
[----:B------:R2:W-:Y:S01]  /*2270*/  UTMALDG.4D [UR16], [UR22], desc[URZ] ;  /* 0x00003f10160075b4 */ /* 0x0005e20008019000 */
[----:B------:R-:W-:Y:S01]  /*2280*/  UMOV UR6, 0x10 ;  /* 0x0000001000067882 */ /* 0x000fe20000000000 */
[----:B------:R2:W-:Y:S01]  /*2290*/  UTMALDG.4D [UR8], [UR4], desc[URZ] ;  /* 0x00003f08040075b4 */ /* 0x0005e20008019000 */
[----:B------:R2:W-:Y:S02]  /*22a0*/  UBLKCP.S.G [UR46], [UR14], UR6 ;  /* 0x0000002e0e0073ba */ /* 0x0005e40008000206 */
[----:B--2---:R-:W-:Y:S01]  /*22b0*/  NOP ;  /* 0x0000000000007918 */ /* 0x004fe20000000000 */
.L_x_2:
[----:B------:R-:W-:-:S06]  /*22c0*/  UISETP.NE.AND UP0, UPT, UR55, 0x1, UPT ;  /* 0x000000013700788c */ /* 0x000fcc000bf05270 */
[----:B------:R-:W-:-:S13]  /*22d0*/  PLOP3.LUT P0, PT, PT, PT, UP0, 0x80, 0x0 ;  /* 0x000000000000781c */ /* 0x000fda0003f0f008 */
[----:B------:R-:W-:Y:S05]  /*22e0*/  @P0 EXIT ;  /* 0x000000000000094d */ /* 0x000fea0003800000 */
[----:B------:R-:W-:Y:S01]  /*22f0*/  ULDC UR7, c[0x0][0x210] ;  /* 0x0000840000077ab9 */ /* 0x000fe20000000800 */
[----:B------:R-:W2:Y:S01]  /*2300*/  S2UR UR8, SR_CTAID.Z ;  /* 0x00000000000879c3 */ /* 0x000ea20000002700 */
[----:B------:R-:W-:Y:S02]  /*2310*/  UIADD3 UR5, -UR7, URZ, URZ ;  /* 0x0000003f07057290 */ /* 0x000fe4000fffe13f */
[----:B------:R-:W-:Y:S02]  /*2320*/  UIADD3 UR4, UR7, -0x1, URZ ;  /* 0xffffffff07047890 */ /* 0x000fe4000fffe03f */
[----:B------:R-:W-:Y:S02]  /*2330*/  USHF.R.S32.HI UR6, URZ, 0x1f, UR5 ;  /* 0x0000001f3f067899 */ /* 0x000fe40008011405 */
[----:B------:R-:W-:Y:S01]  /*2340*/  USHF.R.S32.HI UR5, URZ, 0x1f, UR4 ;  /* 0x0000001f3f057899 */ /* 0x000fe20008011404 */
[----:B------:R-:W3:Y:S01]  /*2350*/  S2UR UR12, SR_CTAID.Y ;  /* 0x00000000000c79c3 */ /* 0x000ee20000002600 */
[----:B------:R-:W-:-:S02]  /*2360*/  ULEA.HI UR6, UR6, -UR7, URZ, 0x6 ;  /* 0x8000000706067291 */ /* 0x000fc4000f8f303f */
[----:B------:R-:W-:Y:S02]  /*2370*/  ULEA.HI UR5, UR5, UR4, URZ, 0x6 ;  /* 0x0000000405057291 */ /* 0x000fe4000f8f303f */
[----:B------:R-:W-:Y:S02]  /*2380*/  UISETP.GT.AND UP0, UPT, UR7, URZ, UPT ;  /* 0x0000003f0700728c */ /* 0x000fe4000bf04270 */
[----:B------:R-:W-:Y:S02]  /*2390*/  USHF.R.S32.HI UR4, URZ, 0x6, UR6 ;  /* 0x000000063f047899 */ /* 0x000fe40008011406 */
[----:B------:R-:W-:Y:S02]  /*23a0*/  ULEA.HI.SX32 UR10, UR5, 0x1, 0x1a ;  /* 0x00000001050a7891 */ /* 0x000fe4000f8fd23f */
[----:B------:R-:W-:Y:S01]  /*23b0*/  UIADD3 UR9, -UR4, URZ, URZ ;  /* 0x0000003f04097290 */ /* 0x000fe2000fffe13f */
[----:B------:R-:W-:Y:S02]  /*23c0*/  ULDC.64 UR6, c[0x0][0x5f0] ;  /* 0x00017c0000067ab9 */ /* 0x000fe40000000a00 */
[----:B--2---:R-:W-:-:S04]  /*23d0*/  UIMAD.WIDE.U32 UR4, UR8, UR6, URZ ;  /* 0x00000006080472a5 */ /* 0x004fc8000f8e003f */
[----:B------:R-:W-:Y:S02]  /*23e0*/  @!UP0 UMOV UR10, UR9 ;  /* 0x00000009000a8c82 */ /* 0x000fe40008000000 */
[----:B------:R-:W-:Y:S02]  /*23f0*/  UISETP.GE.AND UP0, UPT, UR10, 0x1, UPT ;  /* 0x000000010a00788c */ /* 0x000fe4000bf06270 */
[----:B------:R-:W-:-:S03]  /*2400*/  UIMAD UR5, UR8, UR7, UR5 ;  /* 0x00000007080572a4 */ /* 0x000fc6000f8e0205 */
[----:B------:R-:W-:Y:S01]  /*2410*/  ULDC.64 UR8, c[0x0][0x5e8] ;  /* 0x00017a0000087ab9 */ /* 0x000fe20000000a00 */
[----:B------:R-:W-:Y:S01]  /*2420*/  PLOP3.LUT P0, PT, PT, PT, UP0, 0x80, 0x0 ;  /* 0x000000000000781c */ /* 0x000fe20003f0f008 */
[----:B---3--:R-:W-:-:S04]  /*2430*/  UIMAD.WIDE.U32 UR6, UR12, UR8, UR4 ;  /* 0x000000080c0672a5 */ /* 0x008fc8000f8e0004 */
[----:B------:R-:W-:-:S08]  /*2440*/  UIMAD UR12, UR12, UR9, UR7 ;  /* 0x000000090c0c72a4 */ /* 0x000fd0000f8e0207 */
[----:B------:R-:W-:Y:S05]  /*2450*/  @!P0 BRA `(.L_x_13) ;  /* 0x0000003800848947 */ /* 0x000fea0003800000 */
[----:B------:R-:W-:Y:S01]  /*2460*/  UIADD3 UR5, -UR10, URZ, URZ ;  /* 0x0000003f0a057290 */ /* 0x000fe2000fffe13f */
[----:B------:R-:W-:Y:S01]  /*2470*/  UMOV UR4, URZ ;  /* 0x0000003f00047c82 */ /* 0x000fe20008000000 */
[----:B------:R-:W-:-:S10]  /*2480*/  ULDC.64 UR20, c[0x0][0x5d0] ;  /* 0x0001740000147ab9 */ /* 0x000fd40000000a00 */
.L_x_14:
[----:B------:R-:W2:Y:S01]  /*2490*/  S2UR UR11, SR_CgaCtaId ;  /* 0x00000000000b79c3 */ /* 0x000ea20000008800 */
[----:B------:R-:W-:-:S07]  /*24a0*/  DEPBAR.LE SB0, 0x1 ;  /* 0x000080400000791a */ /* 0x000fce0000000000 */
[----:B------:R-:W-:Y:S08]  /*24b0*/  BAR.ARV 0x9, 0xa0 ;  /* 0x0242800000007b1d */ /* 0x000ff00000002000 */
[----:B------:R-:W3:Y:S01]  /*24c0*/  S2UR UR14, SR_CgaCtaId ;  /* 0x00000000000e79c3 */ /* 0x000ee20000008800 */
[----:B------:R-:W-:-:S04]  /*24d0*/  DEPBAR.LE SB0, 0x0 ;  /* 0x000080000000791a */ /* 0x000fc80000000000 */
[----:B------:R-:W-:Y:S01]  /*24e0*/  UIADD3 UR17, UP0, UR4, UR6, URZ ;  /* 0x0000000604117290 */ /* 0x000fe2000ff1e03f */
[----:B------:R-:W-:Y:S01]  /*24f0*/  UMOV UR9, 0x400 ;  /* 0x0000040000097882 */ /* 0x000fe20000000000 */
[----:B------:R-:W-:Y:S02]  /*2500*/  UMOV UR13, 0x400 ;  /* 0x00000400000d7882 */ /* 0x000fe40000000000 */
[----:B------:R-:W-:Y:S02]  /*2510*/  ULEA.HI.X.SX32 UR18, UR4, UR12, 0x1, UP0 ;  /* 0x0000000c04127291 */ /* 0x000fe400080f0e3f */
[----:B------:R-:W-:Y:S02]  /*2520*/  ULEA UR8, UP0, UR17, UR20, 0x2 ;  /* 0x0000001411087291 */ /* 0x000fe4000f80103f */
[----:B--2---:R-:W-:Y:S02]  /*2530*/  ULEA UR11, UR11, UR9, 0x18 ;  /* 0x000000090b0b7291 */ /* 0x004fe4000f8ec03f */
[----:B------:R-:W-:Y:S01]  /*2540*/  ULEA.HI.X UR9, UR17, UR21, UR18, 0x2, UP0 ;  /* 0x0000001511097291 */ /* 0x000fe200080f1412 */
[----:B------:R-:W-:Y:S01]  /*2550*/  UMOV UR15, 0x300 ;  /* 0x00000300000f7882 */ /* 0x000fe20000000000 */
[----:B------:R-:W-:-:S02]  /*2560*/  UIADD3 UR10, UR4, 0xc00, URZ ;  /* 0x00000c00040a7890 */ /* 0x000fc4000fffe03f */
[----:B------:R-:W-:Y:S02]  /*2570*/  UIADD3 UR5, UR5, 0x1, URZ ;  /* 0x0000000105057890 */ /* 0x000fe4000fffe03f */
[----:B------:R-:W-:Y:S02]  /*2580*/  UIADD3 UR16, UP1, UR10, UR6, URZ ;  /* 0x000000060a107290 */ /* 0x000fe4000ff3e03f */
[----:B---3--:R-:W-:Y:S02]  /*2590*/  ULEA UR14, UR14, UR13, 0x18 ;  /* 0x0000000d0e0e7291 */ /* 0x008fe4000f8ec03f */
[----:B------:R-:W-:Y:S01]  /*25a0*/  UIADD3 UR13, UR11, 0x28800, URZ ;  /* 0x000288000b0d7890 */ /* 0x000fe2000fffe03f */
[----:B------:R-:W-:Y:S06]  /*25b0*/  BAR.ARV 0xa, 0xa0 ;  /* 0x0282800000007b1d */ /* 0x000fec0000002000 */
[----:B------:R-:W-:-:S02]  /*25c0*/  ULEA.HI.X.SX32 UR11, UR10, UR12, 0x1, UP1 ;  /* 0x0000000c0a0b7291 */ /* 0x000fc400088f0e3f */
[----:B------:R-:W-:Y:S01]  /*25d0*/  BAR.SYNC.DEFER_BLOCKING 0x6, 0xa0 ;  /* 0x0182800000007b1d */ /* 0x000fe20000010000 */
[----:B------:R-:W-:Y:S01]  /*25e0*/  ULEA UR10, UP0, UR16, UR20, 0x2 ;  /* 0x00000014100a7291 */ /* 0x000fe2000f80103f */
[----:B------:R-:W-:Y:S01]  /*25f0*/  ISETP.NE.AND P0, PT, RZ, UR5, PT ;  /* 0x00000005ff007c0c */ /* 0x000fe2000bf05270 */
[----:B------:R-:W-:Y:S02]  /*2600*/  UIADD3 UR14, UR14, 0x2b800, URZ ;  /* 0x0002b8000e0e7890 */ /* 0x000fe4000fffe03f */
[----:B------:R-:W-:Y:S02]  /*2610*/  ULEA.HI.X UR11, UR16, UR21, UR11, 0x2, UP0 ;  /* 0x00000015100b7291 */ /* 0x000fe400080f140b */
[----:B------:R-:W-:Y:S01]  /*2620*/  UIADD3 UR4, UR4, 0x1800, URZ ;  /* 0x0000180004047890 */ /* 0x000fe2000fffe03f */
[----:B------:R2:W-:Y:S01]  /*2630*/  UBLKRED.G.S.ADD.F32.RN [UR8], [UR13], UR15 ;  /* 0x000000080d0073bb */ /* 0x0005e200080a040f */
[----:B------:R0:W-:Y:S01]  /*2640*/  UTMACMDFLUSH ;  /* 0x00000000000079b7 */ /* 0x0001e20000000000 */
[----:B------:R-:W-:Y:S06]  /*2650*/  BAR.SYNC.DEFER_BLOCKING 0x7, 0xa0 ;  /* 0x01c2800000007b1d */ /* 0x000fec0000010000 */
[----:B------:R2:W-:Y:S01]  /*2660*/  UBLKRED.G.S.ADD.F32.RN [UR10], [UR14], UR15 ;  /* 0x0000000a0e0073bb */ /* 0x0005e200080a040f */
[----:B------:R0:W-:Y:S01]  /*2670*/  UTMACMDFLUSH ;  /* 0x00000000000079b7 */ /* 0x0001e20000000000 */
[----:B--2---:R-:W-:Y:S05]  /*2680*/  @P0 BRA `(.L_x_14) ;  /* 0xfffffffc00800947 */ /* 0x004fea000383ffff */
[----:B------:R-:W-:Y:S05]  /*2690*/  BRA `(.L_x_13) ;  /* 0x0000003400f47947 */ /* 0x000fea0003800000 */
.L_x_1:
[----:B------:R-:W-:-:S07]  /*26a0*/  VIADD R4, R2, 0xffffff80 ;  /* 0xffffff8002047836 */ /* 0x000fce0000000000 */
.L_x_15:
[----:B------:R-:W-:-:S08]  /*26b0*/  NOP ;  /* 0x0000000000007918 */ /* 0x000fd00000000000 */
[----:B------:R-:W1:Y:S02]  /*26c0*/  USETMAXREG.TRY_ALLOC.CTAPOOL UP0, 0xf0 ;  /* 0x000000f0000079c8 */ /* 0x000e640008000600 */
[----:B-1----:R-:W-:-:S13]  /*26d0*/  PLOP3.LUT P0, PT, PT, PT, UP0, 0x80, 0x0 ;  /* 0x000000000000781c */ /* 0x002fda0003f0f008 */
[----:B------:R-:W-:Y:S05]  /*26e0*/  @!P0 BRA `(.L_x_15) ;  /* 0xfffffffc00f08947 */ /* 0x000fea000383ffff */
[C---:B------:R-:W-:Y:S01]  /*26f0*/  PRMT R0, R4.reuse, 0x9910, RZ ;  /* 0x0000991004007816 */ /* 0x040fe200000000ff */
[----:B------:R-:W-:Y:S01]  /*2700*/  ULDC UR5, c[0x0][0x210] ;  /* 0x0000840000057ab9 */ /* 0x000fe20000000800 */
[----:B------:R-:W-:Y:S01]  /*2710*/  LOP3.LUT R9, R4, 0xffff, RZ, 0xc0, !PT ;  /* 0x0000ffff04097812 */ /* 0x000fe200078ec0ff */
[----:B------:R-:W-:Y:S01]  /*2720*/  UIADD3 UR9, -UR5, URZ, URZ ;  /* 0x0000003f05097290 */ /* 0x000fe2000fffe13f */
[----:B------:R-:W-:Y:S01]  /*2730*/  SHF.R.S32.HI R0, RZ, 0xf, R0 ;  /* 0x0000000fff007819 */ /* 0x000fe20000011400 */
[----:B------:R-:W1:Y:S01]  /*2740*/  S2UR UR4, SR_CgaCtaId ;  /* 0x00000000000479c3 */ /* 0x000e620000008800 */
[----:B------:R-:W-:Y:S02]  /*2750*/  UIADD3 UR6, UR5, -0x1, URZ ;  /* 0xffffffff05067890 */ /* 0x000fe4000fffe03f */
[----:B------:R-:W-:Y:S01]  /*2760*/  LOP3.LUT R5, R0, 0xffff, RZ, 0xc0, !PT ;  /* 0x0000ffff00057812 */ /* 0x000fe200078ec0ff */
[----:B------:R-:W-:Y:S02]  /*2770*/  USHF.R.S32.HI UR9, URZ, 0x1f, UR9 ;  /* 0x0000001f3f097899 */ /* 0x000fe40008011409 */
[----:B------:R-:W-:Y:S01]  /*2780*/  USHF.R.S32.HI UR8, URZ, 0x1f, UR6 ;  /* 0x0000001f3f087899 */ /* 0x000fe20008011406 */
[----:B------:R-:W-:Y:S01]  /*2790*/  LEA.HI R5, R5, R4, RZ, 0x17 ;  /* 0x0000000405057211 */ /* 0x000fe200078fb8ff */
[----:B------:R-:W-:-:S02]  /*27a0*/  ULEA.HI UR9, UR9, -UR5, URZ, 0x6 ;  /* 0x8000000509097291 */ /* 0x000fc4000f8f303f */
[----:B------:R-:W-:Y:S01]  /*27b0*/  UISETP.GT.AND UP0, UPT, UR5, URZ, UPT ;  /* 0x0000003f0500728c */ /* 0x000fe2000bf04270 */
[----:B------:R-:W-:Y:S01]  /*27c0*/  PRMT R0, R5, 0x9910, RZ ;  /* 0x0000991005007816 */ /* 0x000fe200000000ff */
[----:B------:R-:W-:Y:S02]  /*27d0*/  ULEA.HI UR8, UR8, UR6, URZ, 0x6 ;  /* 0x0000000608087291 */ /* 0x000fe4000f8f303f */
[----:B------:R-:W-:Y:S01]  /*27e0*/  USHF.R.S32.HI UR9, URZ, 0x6, UR9 ;  /* 0x000000063f097899 */ /* 0x000fe20008011409 */
[----:B------:R-:W-:Y:S01]  /*27f0*/  SHF.R.S32.HI R0, RZ, 0x7, R0 ;  /* 0x00000007ff007819 */ /* 0x000fe20000011400 */
[----:B------:R-:W-:Y:S02]  /*2800*/  ULEA.HI.SX32 UR8, UR8, 0x1, 0x1a ;  /* 0x0000000108087891 */ /* 0x000fe4000f8fd23f */
[----:B------:R-:W-:Y:S01]  /*2810*/  UIADD3 UR9, -UR9, URZ, URZ ;  /* 0x0000003f09097290 */ /* 0x000fe2000fffe13f */
[----:B------:R-:W-:Y:S01]  /*2820*/  PRMT R7, R0, 0x9910, RZ ;  /* 0x0000991000077816 */ /* 0x000fe200000000ff */
[----:B------:R-:W-:-:S04]  /*2830*/  UMOV UR7, 0x400 ;  /* 0x0000040000077882 */ /* 0x000fc80000000000 */
[C---:B------:R-:W-:Y:S01]  /*2840*/  IMAD.SHL.U32 R3, R7.reuse, 0x80, RZ ;  /* 0x0000008007037824 */ /* 0x040fe200078e00ff */
[----:B------:R-:W-:Y:S01]  /*2850*/  @!UP0 UMOV UR8, UR9 ;  /* 0x0000000900088c82 */ /* 0x000fe20008000000 */
[----:B------:R-:W-:Y:S01]  /*2860*/  VIADD R0, R7, 0xffffffff ;  /* 0xffffffff07007836 */ /* 0x000fe20000000000 */
[----:B------:R-:W-:Y:S02]  /*2870*/  UISETP.GE.AND UP0, UPT, UR8, 0x1, UPT ;  /* 0x000000010800788c */ /* 0x000fe4000bf06270 */
[----:B------:R-:W-:Y:S01]  /*2880*/  ISETP.NE.AND P0, PT, R4, R3, PT ;  /* 0x000000030400720c */ /* 0x000fe20003f05270 */
[----:B-1----:R-:W-:Y:S01]  /*2890*/  ULEA UR7, UR4, UR7, 0x18 ;  /* 0x0000000704077291 */ /* 0x002fe2000f8ec03f */
[CC--:B------:R-:W-:Y:S02]  /*28a0*/  LEA.HI R3, R9.reuse, R4.reuse, RZ, 0x15 ;  /* 0x0000000409037211 */ /* 0x0c0fe400078fa8ff */
[----:B------:R-:W-:Y:S02]  /*28b0*/  ISETP.LT.U32.AND P0, PT, R2, 0x80, P0 ;  /* 0x000000800200780c */ /* 0x000fe40000701070 */
[----:B------:R-:W-:-:S02]  /*28c0*/  LEA.HI R2, R9, R4, RZ, 0x14 ;  /* 0x0000000409027211 */ /* 0x000fc400078fa0ff */
[----:B------:R-:W-:Y:S02]  /*28d0*/  PRMT R6, R3, 0x9910, RZ ;  /* 0x0000991003067816 */ /* 0x000fe400000000ff */
[C---:B------:R-:W-:Y:S02]  /*28e0*/  LOP3.LUT R8, R2.reuse, 0xffff, RZ, 0xc0, !PT ;  /* 0x0000ffff02087812 */ /* 0x040fe400078ec0ff */
[----:B------:R-:W-:Y:S02]  /*28f0*/  SHF.R.S32.HI R6, RZ, 0x5, R6 ;  /* 0x00000005ff067819 */ /* 0x000fe40000011406 */
[----:B------:R-:W-:Y:S02]  /*2900*/  SHF.R.U32.HI R3, RZ, 0x4, R8 ;  /* 0x00000004ff037819 */ /* 0x000fe40000011608 */
[----:B------:R-:W-:Y:S01]  /*2910*/  LOP3.LUT R2, R2, 0xfff0, RZ, 0xc0, !PT ;  /* 0x0000fff002027812 */ /* 0x000fe200078ec0ff */
[----:B------:R-:W-:Y:S01]  /*2920*/  @!P0 IMAD.MOV R0, RZ, RZ, R7 ;  /* 0x000000ffff008224 */ /* 0x000fe200078e0207 */
[----:B------:R-:W-:-:S02]  /*2930*/  LOP3.LUT R9, R6, 0xffff, RZ, 0xc0, !PT ;  /* 0x0000ffff06097812 */ /* 0x000fc400078ec0ff */
[----:B------:R-:W-:Y:S01]  /*2940*/  LEA.HI R8, R8, R3, RZ, 0x11 ;  /* 0x0000000308087211 */ /* 0x000fe200078f88ff */
[----:B------:R-:W-:Y:S01]  /*2950*/  IMAD.MOV R11, RZ, RZ, -R2 ;  /* 0x000000ffff0b7224 */ /* 0x000fe200078e0a02 */
[----:B------:R1:W2:Y:S01]  /*2960*/  SHFL.IDX PT, R10, R0, RZ, 0x1f ;  /* 0x00001fff000a7589 */ /* 0x0002a200000e0000 */
[----:B------:R-:W-:Y:S02]  /*2970*/  SHF.R.U32.HI R2, RZ, 0xd, R9 ;  /* 0x0000000dff027819 */ /* 0x000fe40000011609 */
[----:B------:R-:W-:Y:S02]  /*2980*/  LOP3.LUT R8, R8, 0xfe, RZ, 0xc0, !PT ;  /* 0x000000fe08087812 */ /* 0x000fe400078ec0ff */
[----:B------:R-:W-:Y:S02]  /*2990*/  PRMT R11, R11, 0x7710, RZ ;  /* 0x000077100b0b7816 */ /* 0x000fe400000000ff */
[----:B------:R-:W-:Y:S01]  /*29a0*/  LOP3.LUT R9, R2, 0x3, RZ, 0xc0, !PT ;  /* 0x0000000302097812 */ /* 0x000fe200078ec0ff */
[----:B------:R-:W-:Y:S01]  /*29b0*/  IMAD.MOV R8, RZ, RZ, -R8 ;  /* 0x000000ffff087224 */ /* 0x000fe200078e0a08 */
[----:B------:R-:W-:Y:S01]  /*29c0*/  PLOP3.LUT P0, PT, PT, PT, UP0, 0x80, 0x0 ;  /* 0x000000000000781c */ /* 0x000fe20003f0f008 */
[----:B-1----:R-:W-:Y:S01]  /*29d0*/  IMAD.IADD R0, R4, 0x1, R11 ;  /* 0x0000000104007824 */ /* 0x002fe200078e020b */
[C---:B------:R-:W-:Y:S01]  /*29e0*/  PRMT R21, R6.reuse, 0x9910, RZ ;  /* 0x0000991006157816 */ /* 0x040fe200000000ff */
[----:B------:R-:W-:Y:S01]  /*29f0*/  IMAD.IADD R9, R6, 0x1, R9 ;  /* 0x0000000106097824 */ /* 0x000fe200078e0209 */
[----:B------:R-:W-:-:S02]  /*2a00*/  PRMT R2, R8, 0x7710, RZ ;  /* 0x0000771008027816 */ /* 0x000fc400000000ff */
[----:B------:R-:W-:Y:S02]  /*2a10*/  PRMT R8, R0, 0x8880, RZ ;  /* 0x0000888000087816 */ /* 0x000fe400000000ff */
[----:B------:R-:W-:Y:S01]  /*2a20*/  LOP3.LUT R9, R9, 0xfc, RZ, 0xc0, !PT ;  /* 0x000000fc09097812 */ /* 0x000fe200078ec0ff */
[----:B------:R-:W-:Y:S01]  /*2a30*/  IMAD.IADD R3, R3, 0x1, R2 ;  /* 0x0000000103037824 */ /* 0x000fe200078e0202 */
[----:B------:R-:W-:Y:S02]  /*2a40*/  PRMT R2, R8, 0x7710, RZ ;  /* 0x0000771008027816 */ /* 0x000fe400000000ff */
[----:B------:R-:W-:Y:S01]  /*2a50*/  PRMT R8, R0, 0x9910, RZ ;  /* 0x0000991000087816 */ /* 0x000fe200000000ff */
[----:B------:R-:W-:Y:S01]  /*2a60*/  IMAD.MOV R9, RZ, RZ, -R9 ;  /* 0x000000ffff097224 */ /* 0x000fe200078e0a09 */
[----:B------:R-:W-:Y:S02]  /*2a70*/  SHF.R.U32.HI R2, RZ, 0xc, R2 ;  /* 0x0000000cff027819 */ /* 0x000fe40000011602 */
[----:B--2---:R-:W-:-:S02]  /*2a80*/  R2UR UR16, R10 ;  /* 0x000000000a1072ca */ /* 0x004fc400000e0000 */
[----:B------:R-:W-:Y:S02]  /*2a90*/  PRMT R10, R3, 0x8880, RZ ;  /* 0x00008880030a7816 */ /* 0x000fe400000000ff */
[----:B------:R-:W-:Y:S02]  /*2aa0*/  PRMT R9, R9, 0x7710, RZ ;  /* 0x0000771009097816 */ /* 0x000fe400000000ff */
[----:B------:R-:W-:Y:S01]  /*2ab0*/  LOP3.LUT R3, R2, 0x7, RZ, 0xc0, !PT ;  /* 0x0000000702037812 */ /* 0x000fe200078ec0ff */
[----:B------:R-:W-:Y:S02]  /*2ac0*/  IMAD.MOV.U32 R2, RZ, RZ, R8 ;  /* 0x000000ffff027224 */ /* 0x000fe400078e0008 */
[----:B------:R-:W-:Y:S02]  /*2ad0*/  IMAD.IADD R8, R6, 0x1, R9 ;  /* 0x0000000106087824 */ /* 0x000fe400078e0209 */
[----:B------:R-:W-:Y:S02]  /*2ae0*/  IMAD.IADD R9, R0, 0x1, R3 ;  /* 0x0000000100097824 */ /* 0x000fe400078e0203 */
[----:B------:R-:W-:Y:S01]  /*2af0*/  IMAD R12, R7, 0x40, R2 ;  /* 0x00000040070c7824 */ /* 0x000fe200078e0202 */
[----:B------:R-:W-:Y:S01]  /*2b00*/  PRMT R11, R8, 0x8880, RZ ;  /* 0x00008880080b7816 */ /* 0x000fe200000000ff */
[----:B------:R-:W-:Y:S01]  /*2b10*/  IMAD.SHL.U32 R3, R10, 0x8, RZ ;  /* 0x000000080a037824 */ /* 0x000fe200078e00ff */
[----:B------:R-:W-:Y:S01]  /*2b20*/  LOP3.LUT R9, R9, 0xf8, RZ, 0xc0, !PT ;  /* 0x000000f809097812 */ /* 0x000fe200078ec0ff */
[----:B------:R-:W-:-:S02]  /*2b30*/  USHF.L.U32 UR4, UR16, 0x7, URZ ;  /* 0x0000000710047899 */ /* 0x000fc4000800063f */
[----:B------:R-:W-:Y:S02]  /*2b40*/  IMAD.U32 R8, R12, 0x40, R3 ;  /* 0x000000400c087824 */ /* 0x000fe400078e0003 */
[----:B------:R-:W-:Y:S01]  /*2b50*/  IMAD.MOV R9, RZ, RZ, -R9 ;  /* 0x000000ffff097224 */ /* 0x000fe200078e0a09 */
[----:B------:R-:W-:Y:S01]  /*2b60*/  USHF.R.S32.HI UR6, URZ, 0x7, UR4 ;  /* 0x000000073f067899 */ /* 0x000fe20008011404 */
[----:B------:R-:W-:-:S03]  /*2b70*/  IMAD R8, R11, 0x400, R8 ;  /* 0x000004000b087824 */ /* 0x000fc600078e0208 */
[----:B------:R-:W-:Y:S01]  /*2b80*/  PRMT R9, R9, 0x7710, RZ ;  /* 0x0000771009097816 */ /* 0x000fe200000000ff */
[----:B------:R-:W-:Y:S01]  /*2b90*/  ULEA.HI UR4, UR4, UR6, URZ, 0x1 ;  /* 0x0000000604047291 */ /* 0x000fe2000f8f083f */
[----:B------:R-:W-:-:S03]  /*2ba0*/  IADD3 R8, R8, UR7, R8 ;  /* 0x0000000708087c10 */ /* 0x000fc6000fffe008 */
[----:B------:R-:W-:Y:S01]  /*2bb0*/  IMAD.IADD R9, R0, 0x1, R9 ;  /* 0x0000000100097824 */ /* 0x000fe200078e0209 */
[----:B------:R-:W-:Y:S01]  /*2bc0*/  ULOP3.LUT UR4, UR4, 0xfffffffe, URZ, 0xc0, !UPT ;  /* 0xfffffffe04047892 */ /* 0x000fe2000f8ec03f */
[----:B------:R-:W-:-:S03]  /*2bd0*/  VIADD R20, R8, 0x18800 ;  /* 0x0001880008147836 */ /* 0x000fc60000000000 */
[----:B------:R-:W-:Y:S01]  /*2be0*/  PRMT R6, R9, 0x8880, RZ ;  /* 0x0000888009067816 */ /* 0x000fe200000000ff */
[----:B------:R-:W-:Y:S01]  /*2bf0*/  UIADD3 UR6, UR6, -UR4, URZ ;  /* 0x8000000406067290 */ /* 0x000fe2000fffe03f */
[----:B------:R-:W-:-:S03]  /*2c00*/  SHF.R.U32.HI R9, RZ, 0x3, R20 ;  /* 0x00000003ff097819 */ /* 0x000fc60000011614 */
[----:B------:R-:W-:Y:S01]  /*2c10*/  IMAD R6, R6, 0x40, R3 ;  /* 0x0000004006067824 */ /* 0x000fe200078e0203 */
[----:B------:R-:W-:Y:S01]  /*2c20*/  LOP3.LUT R20, R20, 0x70, R9, 0x78, !PT ;  /* 0x0000007014147812 */ /* 0x000fe200078e7809 */
[----:B------:R-:W-:Y:S06]  /*2c30*/  @!P0 BRA `(.L_x_16) ;  /* 0x0000002000fc8947 */ /* 0x000fec0003800000 */
[----:B------:R-:W-:Y:S01]  /*2c40*/  LOP3.LUT R5, R5, 0xff80, RZ, 0xc0, !PT ;  /* 0x0000ff8005057812 */ /* 0x000fe200078ec0ff */
[----:B------:R-:W1:Y:S01]  /*2c50*/  S2R R12, SR_CTAID.X ;  /* 0x00000000000c7919 */ /* 0x000e620000002500 */
[C---:B------:R-:W-:Y:S01]  /*2c60*/  LOP3.LUT P0, RZ, R6.reuse, 0x100, RZ, 0xc0, !PT ;  /* 0x0000010006ff7812 */ /* 0x040fe2000780c0ff */
[----:B------:R-:W-:Y:S01]  /*2c70*/  ULDC UR4, c[0x0][0x21c] ;  /* 0x0000870000047ab9 */ /* 0x000fe20000000800 */
[----:B------:R-:W-:Y:S01]  /*2c80*/  LOP3.LUT P1, RZ, R6, 0x80, RZ, 0xc0, !PT ;  /* 0x0000008006ff7812 */ /* 0x000fe2000782c0ff */
[----:B------:R-:W-:Y:S01]  /*2c90*/  IMAD.MOV R5, RZ, RZ, -R5 ;  /* 0x000000ffff057224 */ /* 0x000fe200078e0a05 */
[----:B------:R-:W-:Y:S01]  /*2ca0*/  ULEA UR5, UR6, UR7, 0xd ;  /* 0x0000000706057291 */ /* 0x000fe2000f8e683f */
[----:B------:R-:W-:Y:S01]  /*2cb0*/  VIADD R8, R8, 0x20800 ;  /* 0x0002080008087836 */ /* 0x000fe20000000000 */
[----:B------:R-:W-:Y:S01]  /*2cc0*/  UIADD3 UR17, -UR8, URZ, URZ ;  /* 0x0000003f08117290 */ /* 0x000fe2000fffe13f */
[----:B------:R-:W-:Y:S01]  /*2cd0*/  IMAD.MOV.U32 R184, RZ, RZ, 0x20 ;  /* 0x00000020ffb87424 */ /* 0x000fe200078e00ff */
[----:B------:R-:W-:Y:S01]  /*2ce0*/  PRMT R5, R5, 0x7710, RZ ;  /* 0x0000771005057816 */ /* 0x000fe200000000ff */
[----:B------:R-:W-:Y:S01]  /*2cf0*/  UIADD3 UR8, UR5, 0x18800, URZ ;  /* 0x0001880005087890 */ /* 0x000fe2000fffe03f */
[----:B------:R-:W-:Y:S01]  /*2d00*/  SHF.R.U32.HI R13, RZ, 0x3, R8 ;  /* 0x00000003ff0d7819 */ /* 0x000fe20000011608 */
[----:B------:R-:W-:Y:S01]  /*2d10*/  UIADD3 UR5, UR5, 0x20800, URZ ;  /* 0x0002080005057890 */ /* 0x000fe2000fffe03f */
[----:B------:R-:W-:Y:S01]  /*2d20*/  IMAD.MOV.U32 R185, RZ, RZ, 0x10 ;  /* 0x00000010ffb97424 */ /* 0x000fe200078e00ff */
[----:B------:R-:W-:Y:S01]  /*2d30*/  USHF.R.U32.HI UR8, URZ, 0x4, UR8 ;  /* 0x000000043f087899 */ /* 0x000fe20008011608 */
[----:B------:R-:W-:Y:S01]  /*2d40*/  IMAD.IADD R4, R4, 0x1, R5 ;  /* 0x0000000104047824 */ /* 0x000fe200078e0205 */
[----:B------:R-:W-:Y:S01]  /*2d50*/  LOP3.LUT R22, R8, 0x70, R13, 0x78, !PT ;  /* 0x0000007008167812 */ /* 0x000fe200078e780d */
[----:B------:R-:W-:Y:S01]  /*2d60*/  USHF.R.U32.HI UR5, URZ, 0x4, UR5 ;  /* 0x000000043f057899 */ /* 0x000fe20008011605 */
[----:B------:R-:W-:Y:S01]  /*2d70*/  SEL R184, R184, 0xffffffe0, !P0 ;  /* 0xffffffe0b8b87807 */ /* 0x000fe20004000000 */
[----:B------:R-:W-:Y:S01]  /*2d80*/  UIADD3 UR21, UR16, 0x6, URZ ;  /* 0x0000000610157890 */ /* 0x000fe2000fffe03f */
[----:B------:R-:W-:Y:S01]  /*2d90*/  PRMT R5, R4, 0x8880, RZ ;  /* 0x0000888004057816 */ /* 0x000fe200000000ff */
[----:B------:R-:W-:Y:S01]  /*2da0*/  ULOP3.LUT UR19, UR5, 0x3fc0, URZ, 0xc0, !UPT ;  /* 0x00003fc005137892 */ /* 0x000fe2000f8ec03f */
[----:B------:R-:W-:Y:S01]  /*2db0*/  SEL R185, R185, 0xfffffff0, !P1 ;  /* 0xfffffff0b9b97807 */ /* 0x000fe20004800000 */
[----:B------:R-:W-:Y:S01]  /*2dc0*/  UIADD3 UR16, UR16, 0x9, URZ ;  /* 0x0000000910107890 */ /* 0x000fe2000fffe03f */
[----:B------:R-:W-:Y:S01]  /*2dd0*/  PRMT R5, R5, 0x7710, RZ ;  /* 0x0000771005057816 */ /* 0x000fe200000000ff */
[----:B------:R-:W-:-:S02]  /*2de0*/  ULOP3.LUT UR18, UR8, 0x3fc0, URZ, 0xc0, !UPT ;  /* 0x00003fc008127892 */ /* 0x000fc4000f8ec03f */
[----:B------:R-:W-:Y:S01]  /*2df0*/  UPLOP3.LUT UP0, UPT, UPT, UPT, UPT, 0x40, 0x0 ;  /* 0x000000000000789c */ /* 0x000fe20003f0e870 */
[----:B------:R-:W-:Y:S01]  /*2e00*/  SHF.R.U32.HI R5, RZ, 0x7, R5 ;  /* 0x00000007ff057819 */ /* 0x000fe20000011605 */
[----:B------:R-:W-:Y:S01]  /*2e10*/  UMOV UR5, URZ ;  /* 0x0000003f00057c82 */ /* 0x000fe20008000000 */
[----:B------:R-:W-:Y:S02]  /*2e20*/  ULDC UR23, c[0x0][0x5fc] ;  /* 0x00017f0000177ab9 */ /* 0x000fe40000000800 */
[----:B------:R-:W-:Y:S01]  /*2e30*/  LOP3.LUT R9, R5, 0xff, RZ, 0xc0, !PT ;  /* 0x000000ff05097812 */ /* 0x000fe200078ec0ff */
[----:B-1----:R-:W-:-:S03]  /*2e40*/  IMAD R6, R12, 0x2, R7 ;  /* 0x000000020c067824 */ /* 0x002fc600078e0207 */
[CC--:B------:R-:W-:Y:S02]  /*2e50*/  LEA.HI R5, R9.reuse, R4.reuse, RZ, 0x1a ;  /* 0x0000000409057211 */ /* 0x0c0fe400078fd0ff */
[----:B------:R-:W-:Y:S02]  /*2e60*/  LEA.HI R9, R9, R4, RZ, 0x1d ;  /* 0x0000000409097211 */ /* 0x000fe400078fe8ff */
[----:B------:R-:W-:Y:S02]  /*2e70*/  LOP3.LUT R10, R5, 0x7c, RZ, 0xc0, !PT ;  /* 0x0000007c050a7812 */ /* 0x000fe400078ec0ff */
[----:B------:R-:W-:-:S03]  /*2e80*/  PRMT R9, R9, 0x8880, RZ ;  /* 0x0000888009097816 */ /* 0x000fc600000000ff */
[----:B------:R-:W-:-:S05]  /*2e90*/  IMAD.MOV R10, RZ, RZ, -R10 ;  /* 0x000000ffff0a7224 */ /* 0x000fca00078e0a0a */
[----:B------:R-:W-:Y:S02]  /*2ea0*/  PRMT R11, R10, 0x7710, RZ ;  /* 0x000077100a0b7816 */ /* 0x000fe400000000ff */
[----:B------:R-:W-:-:S03]  /*2eb0*/  PRMT R10, R5, 0x8880, RZ ;  /* 0x00008880050a7816 */ /* 0x000fc600000000ff */
[C---:B------:R-:W-:Y:S01]  /*2ec0*/  IMAD.IADD R5, R4.reuse, 0x1, R11 ;  /* 0x0000000104057824 */ /* 0x040fe200078e020b */
[----:B------:R-:W-:Y:S02]  /*2ed0*/  SHF.R.S32.HI R10, RZ, 0x2, R10 ;  /* 0x00000002ff0a7819 */ /* 0x000fe4000001140a */
[----:B------:R-:W-:Y:S01]  /*2ee0*/  PRMT R4, R4, 0x9910, RZ ;  /* 0x0000991004047816 */ /* 0x000fe200000000ff */
[----:B------:R-:W-:Y:S01]  /*2ef0*/  IMAD.IADD R5, R5, 0x1, R5 ;  /* 0x0000000105057824 */ /* 0x000fe200078e0205 */
[----:B------:R-:W-:-:S03]  /*2f00*/  LOP3.LUT R11, R10, 0xffff, RZ, 0xc0, !PT ;  /* 0x0000ffff0a0b7812 */ /* 0x000fc600078ec0ff */
[----:B------:R-:W-:Y:S01]  /*2f10*/  IMAD.MOV R5, RZ, RZ, -R5 ;  /* 0x000000ffff057224 */ /* 0x000fe200078e0a05 */
[----:B------:R-:W-:-:S04]  /*2f20*/  SHF.R.U32.HI R11, RZ, 0x5, R11 ;  /* 0x00000005ff0b7819 */ /* 0x000fc8000001160b */
[----:B------:R-:W-:Y:S02]  /*2f30*/  PRMT R5, R5, 0x7710, RZ ;  /* 0x0000771005057816 */ /* 0x000fe400000000ff */
[----:B------:R-:W-:Y:S02]  /*2f40*/  LOP3.LUT R11, R11, 0x7, RZ, 0xc0, !PT ;  /* 0x000000070b0b7812 */ /* 0x000fe400078ec0ff */
[----:B------:R-:W-:-:S03]  /*2f50*/  LOP3.LUT R5, R5, 0xffff, RZ, 0xc0, !PT ;  /* 0x0000ffff05057812 */ /* 0x000fc600078ec0ff */
[----:B------:R-:W-:Y:S01]  /*2f60*/  IMAD.IADD R11, R10, 0x1, R11 ;  /* 0x000000010a0b7824 */ /* 0x000fe200078e020b */
[----:B------:R-:W-:Y:S01]  /*2f70*/  PRMT R12, R5, 0x8880, RZ ;  /* 0x00008880050c7816 */ /* 0x000fe200000000ff */
[----:B------:R-:W-:-:S03]  /*2f80*/  IMAD.SHL.U32 R5, R6, 0x40, RZ ;  /* 0x0000004006057824 */ /* 0x000fc600078e00ff */
[----:B------:R-:W-:Y:S01]  /*2f90*/  LOP3.LUT R11, R11, 0xfff8, RZ, 0xc0, !PT ;  /* 0x0000fff80b0b7812 */ /* 0x000fe200078ec0ff */
[----:B------:R-:W-:-:S04]  /*2fa0*/  IMAD.MOV.U32 R6, RZ, RZ, R12 ;  /* 0x000000ffff067224 */ /* 0x000fc800078e000c */
[----:B------:R-:W-:Y:S01]  /*2fb0*/  IMAD.MOV R11, RZ, RZ, -R11 ;  /* 0x000000ffff0b7224 */ /* 0x000fe200078e0a0b */
[----:B------:R-:W-:Y:S01]  /*2fc0*/  IADD3 R5, R6, UR4, -R5 ;  /* 0x0000000406057c10 */ /* 0x000fe2000fffe805 */
[----:B------:R-:W-:Y:S01]  /*2fd0*/  IMAD.MOV.U32 R6, RZ, RZ, R4 ;  /* 0x000000ffff067224 */ /* 0x000fe200078e0004 */
[----:B------:R-:W-:Y:S02]  /*2fe0*/  UMOV UR4, URZ ;  /* 0x0000003f00047c82 */ /* 0x000fe40008000000 */
[----:B------:R-:W-:Y:S01]  /*2ff0*/  SHF.R.S32.HI R4, RZ, 0x1f, R5 ;  /* 0x0000001fff047819 */ /* 0x000fe20000011405 */
[----:B------:R-:W-:Y:S01]  /*3000*/  IMAD R186, R7, 0x300, R6 ;  /* 0x0000030007ba7824 */ /* 0x000fe200078e0206 */
[----:B------:R-:W-:Y:S01]  /*3010*/  PRMT R11, R11, 0x7710, RZ ;  /* 0x000077100b0b7816 */ /* 0x000fe200000000ff */
[----:B------:R-:W-:Y:S01]  /*3020*/  IMAD.MOV.U32 R7, RZ, RZ, R9 ;  /* 0x000000ffff077224 */ /* 0x000fe200078e0009 */
[----:B------:R-:W-:Y:S01]  /*3030*/  LEA.HI R4, R4, R5, RZ, 0x3 ;  /* 0x0000000504047211 */ /* 0x000fe200078f18ff */
[----:B------:R-:W-:-:S02]  /*3040*/  IMAD.SHL.U32 R186, R186, 0x4, RZ ;  /* 0x00000004baba7824 */ /* 0x000fc400078e00ff */
[----:B------:R-:W-:Y:S01]  /*3050*/  IMAD.IADD R10, R10, 0x1, R11 ;  /* 0x000000010a0a7824 */ /* 0x000fe200078e020b */
[----:B------:R-:W-:Y:S02]  /*3060*/  LOP3.LUT R6, R4, 0xfffffff8, RZ, 0xc0, !PT ;  /* 0xfffffff804067812 */ /* 0x000fe400078ec0ff */
[----:B------:R-:W-:Y:S02]  /*3070*/  SHF.R.S32.HI R4, RZ, 0x3, R4 ;  /* 0x00000003ff047819 */ /* 0x000fe40000011404 */
[----:B------:R-:W-:Y:S02]  /*3080*/  VIADDMNMX R6, R5, -R6, 0x2, PT ;  /* 0x0000000205067446 */ /* 0x000fe40003800906 */
[----:B------:R-:W-:Y:S01]  /*3090*/  SHF.R.S32.HI R7, RZ, 0x5, R7 ;  /* 0x00000005ff077819 */ /* 0x000fe20000011407 */
[----:B------:R-:W-:Y:S01]  /*30a0*/  IMAD.U32 R5, R4, -0x2, RZ ;  /* 0xfffffffe04057824 */ /* 0x000fe200078e00ff */
[----:B------:R-:W-:Y:S02]  /*30b0*/  PRMT R23, R10, 0x9910, RZ ;  /* 0x000099100a177816 */ /* 0x000fe400000000ff */
[----:B------:R-:W-:-:S02]  /*30c0*/  PRMT R8, R7, 0x9910, RZ ;  /* 0x0000991007087816 */ /* 0x000fc400000000ff */
[----:B------:R-:W-:Y:S02]  /*30d0*/  VIADDMNMX R5, R5, -R6, 0xffffffe0, !PT ;  /* 0xffffffe005057446 */ /* 0x000fe40007800906 */
[----:B------:R-:W-:Y:S01]  /*30e0*/  LEA R186, R186, UR7, 0x2 ;  /* 0x00000007baba7c11 */ /* 0x000fe2000f8e10ff */
[----:B------:R-:W-:Y:S02]  /*30f0*/  IMAD R23, R8, 0x10, R23 ;  /* 0x0000001008177824 */ /* 0x000fe400078e0217 */
[----:B------:R-:W-:-:S07]  /*3100*/  VIADD R187, R5, 0x20 ;  /* 0x0000002005bb7836 */ /* 0x000fce0000000000 */
.L_x_21:
[----:B------:R-:W1:Y:S01]  /*3110*/  S2UR UR8, SR_CgaCtaId ;  /* 0x00000000000879c3 */ /* 0x000e620000008800 */
[----:B------:R-:W-:Y:S01]  /*3120*/  UMOV UR7, 0x400 ;  /* 0x0000040000077882 */ /* 0x000fe20000000000 */
[----:B------:R-:W-:Y:S02]  /*3130*/  USHF.L.U32 UR15, UR4, 0x1f, URZ ;  /* 0x0000001f040f7899 */ /* 0x000fe4000800063f */
[----:B------:R-:W-:-:S04]  /*3140*/  USHF.L.U32 UR14, UR6, 0xb, URZ ;  /* 0x0000000b060e7899 */ /* 0x000fc8000800063f */
[----:B------:R-:W-:Y:S01]  /*3150*/  IMAD.U32 R8, RZ, RZ, UR15 ;  /* 0x0000000fff087e24 */ /* 0x000fe2000f8e00ff */
[----:B-1----:R-:W-:-:S04]  /*3160*/  ULEA UR7, UR8, UR7, 0x18 ;  /* 0x0000000708077291 */ /* 0x002fc8000f8ec03f */
[----:B------:R-:W-:Y:S02]  /*3170*/  ULEA UR22, UR5, UR7, 0x3 ;  /* 0x0000000705167291 */ /* 0x000fe4000f8e183f */
[----:B------:R-:W-:Y:S02]  /*3180*/  UIADD3 UR20, UR7, 0x800, URZ ;  /* 0x0000080007147890 */ /* 0x000fe4000fffe03f */
[----:B------:R-:W-:Y:S02]  /*3190*/  UIADD3 UR8, UR14, 0xc800, UR7 ;  /* 0x0000c8000e087890 */ /* 0x000fe4000fffe007 */
[----:B------:R-:W-:Y:S02]  /*31a0*/  USHF.R.U32.HI UR20, URZ, 0x4, UR20 ;  /* 0x000000043f147899 */ /* 0x000fe40008011614 */
[----:B------:R-:W-:Y:S01]  /*31b0*/  USHF.R.U32.HI UR8, URZ, 0x4, UR8 ;  /* 0x000000043f087899 */ /* 0x000fe20008011608 */
[----:B------:R-:W1:Y:S01]  /*31c0*/  SYNCS.PHASECHK.TRANS64.TRYWAIT P0, [UR22], R8 ;  /* 0x00000008ff0075a7 */ /* 0x000e620008000156 */
[----:B------:R-:W-:-:S02]  /*31d0*/  ULOP3.LUT UR20, UR20, 0x3fc0, URZ, 0xc0, !UPT ;  /* 0x00003fc014147892 */ /* 0x000fc4000f8ec03f */
[----:B------:R-:W-:Y:S02]  /*31e0*/  ULOP3.LUT UR8, UR8, 0x3fc0, URZ, 0xc0, !UPT ;  /* 0x00003fc008087892 */ /* 0x000fe4000f8ec03f */
[----:B------:R-:W-:Y:S02]  /*31f0*/  ULOP3.LUT UR12, UR20, 0x10000, URZ, 0xfc, !UPT ;  /* 0x00010000140c7892 */ /* 0x000fe4000f8efc3f */
[----:B------:R-:W-:Y:S02]  /*3200*/  ULOP3.LUT UR13, UR8, 0x10000, URZ, 0xfc, !UPT ;  /* 0x00010000080d7892 */ /* 0x000fe4000f8efc3f */
[----:B------:R-:W-:Y:S01]  /*3210*/  UIMAD UR12, UR5, 0x300, UR12 ;  /* 0x00000300050c78a4 */ /* 0x000fe2000f8e020c */
[----:B-1----:R-:W-:Y:S11]  /*3220*/  @P0 BRA `(.L_x_17) ;  /* 0x0000000000080947 */ /* 0x002ff60003800000 */
[----:B------:R-:W1:Y:S02]  /*3230*/  SYNCS.PHASECHK.TRANS64.TRYWAIT P0, [UR22], R8 ;  /* 0x00000008ff0075a7 */ /* 0x000e640008000156 */
[----:B-1----:R-:W-:Y:S05]  /*3240*/  @!P0 BRA `(.L_x_18) ;  /* 0x0000003000188947 */ /* 0x002fea0003800000 */
.L_x_17:
[----:B------:R-:W-:Y:S01]  /*3250*/  WARPGROUP.ARRIVE ;  /* 0x00000000000079c5 */ /* 0x000fe20000000000 */
[----:B------:R-:W-:Y:S01]  /*3260*/  UMOV UR10, UR13 ;  /* 0x0000000d000a7c82 */ /* 0x000fe20008000000 */
[----:B------:R-:W-:Y:S01]  /*3270*/  UMOV UR11, 0xc0000010 ;  /* 0xc0000010000b7882 */ /* 0x000fe20000000000 */
[----:B------:R-:W-:Y:S01]  /*3280*/  UMOV UR8, UR12 ;  /* 0x0000000c00087c82 */ /* 0x000fe20008000000 */
[----:B------:R-:W-:Y:S01]  /*3290*/  UMOV UR9, 0x80000020 ;  /* 0x8000002000097882 */ /* 0x000fe20000000000 */
[----:B------:R-:W-:Y:S01]  /*32a0*/  IMAD.U32 R4, RZ, RZ, UR5 ;  /* 0x00000005ff047e24 */ /* 0x000fe2000f8e00ff */
[----:B------:R-:W-:Y:S01]  /*32b0*/  HGMMA.64x64x16.F32 R152, gdesc[UR8], RZ, !UPT ;  /* 0x00e00000089879f0 */ /* 0x000fe2000c7008ff */
[----:B------:R-:W-:Y:S02]  /*32c0*/  UIADD3 UR10, UR13, 0x100, URZ ;  /* 0x000001000d0a7890 */ /* 0x000fe4000fffe03f */
[----:B------:R-:W-:Y:S01]  /*32d0*/  ULOP3.LUT UR8, UR12, 0x2, URZ, 0xfc, !UPT ;  /* 0x000000020c087892 */ /* 0x000fe2000f8efc3f */
[----:B-1----:R-:W-:Y:S01]  /*32e0*/  IMAD R5, R4, 0x40, R23 ;  /* 0x0000004004057824 */ /* 0x002fe200078e0217 */
[----:B------:R-:W-:Y:S01]  /*32f0*/  UMOV UR11, 0xc0000010 ;  /* 0xc0000010000b7882 */ /* 0x000fe20000000000 */
[----:B------:R-:W-:Y:S01]  /*3300*/  UMOV UR9, 0x80000020 ;  /* 0x8000002000097882 */ /* 0x000fe20000000000 */
[----:B------:R-:W-:-:S02]  /*3310*/  UIADD3 UR17, UR17, 0x1, URZ ;  /* 0x0000000111117890 */ /* 0x000fc4000fffe03f */
[----:B------:R-:W-:Y:S02]  /*3320*/  LEA R5, R5, UR7, 0x2 ;  /* 0x0000000705057c11 */ /* 0x000fe4000f8e10ff */
[----:B------:R-:W-:-:S03]  /*3330*/  UISETP.NE.AND UP1, UPT, UR17, URZ, UPT ;  /* 0x0000003f1100728c */ /* 0x000fc6000bf25270 */
[----:B------:R1:W2:Y:S04]  /*3340*/  LDS R4, [R5+0x80] ;  /* 0x0000800005047984 */ /* 0x0002a80000000800 */
[----:B------:R1:W3:Y:S01]  /*3350*/  LDS R6, [R5+0xa0] ;  /* 0x0000a00005067984 */ /* 0x0002e20000000800 */
[----:B------:R-:W-:Y:S01]  /*3360*/  HGMMA.64x64x16.F32 R152, gdesc[UR8], R152 ;  /* 0x00e00000089879f0 */ /* 0x000fe20008700898 */
[----:B------:R-:W-:Y:S02]  /*3370*/  UIADD3 UR10, UR13, 0x200, URZ ;  /* 0x000002000d0a7890 */ /* 0x000fe4000fffe03f */
[----:B------:R-:W-:Y:S01]  /*3380*/  UIADD3 UR8, UR12, 0x100, URZ ;  /* 0x000001000c087890 */ /* 0x000fe2000fffe03f */
[----:B------:R-:W-:Y:S01]  /*3390*/  UMOV UR11, 0xc0000010 ;  /* 0xc0000010000b7882 */ /* 0x000fe20000000000 */
[----:B------:R-:W-:-:S07]  /*33a0*/  UMOV UR9, 0x80000020 ;  /* 0x8000002000097882 */ /* 0x000fce0000000000 */
        /* <DEDUP_REMOVED lines=15> */
[----:B------:R-:W-:Y:S01]  /*34a0*/  HGMMA.64x64x16.F32 R152, gdesc[UR8], R152, gsb0 ;  /* 0x00e00000089879f0 */ /* 0x000fe20008000898 */
[----:B------:R-:W4:Y:S02]  /*34b0*/  SYNCS.PHASECHK.TRANS64.TRYWAIT P0, [UR22+0x20], R8 ;  /* 0x00002008ff0075a7 */ /* 0x000f240008000156 */
[----:B-1234-:R-:W-:Y:S05]  /*34c0*/  @P0 BRA `(.L_x_19) ;  /* 0x0000000000080947 */ /* 0x01efea0003800000 */
[----:B------:R-:W1:Y:S02]  /*34d0*/  SYNCS.PHASECHK.TRANS64.TRYWAIT P0, [UR22+0x20], R8 ;  /* 0x00002008ff0075a7 */ /* 0x000e640008000156 */
[----:B-1----:R-:W-:Y:S05]  /*34e0*/  @!P0 BRA `(.L_x_20) ;  /* 0x0000002c00908947 */ /* 0x002fea0003800000 */
.L_x_19:
[----:B------:R-:W-:Y:S01]  /*34f0*/  UIADD3 UR8, UR7, 0x12800, URZ ;  /* 0x0001280007087890 */ /* 0x000fe2000fffe03f */
[----:B------:R-:W-:Y:S01]  /*3500*/  WARPGROUP.ARRIVE ;  /* 0x00000000000079c5 */ /* 0x000fe20000000000 */
[----:B------:R-:W-:Y:S01]  /*3510*/  UIADD3 UR12, UR7, UR14, UR14 ;  /* 0x0000000e070c7290 */ /* 0x000fe2000fffe00e */
[----:B------:R-:W-:Y:S01]  /*3520*/  IMAD.MOV.U32 R8, RZ, RZ, -0x1 ;  /* 0xffffffffff087424 */ /* 0x000fe200078e00ff */
[----:B------:R-:W-:Y:S01]  /*3530*/  USHF.R.U32.HI UR8, URZ, 0x4, UR8 ;  /* 0x000000043f087899 */ /* 0x000fe20008011608 */
[----:B------:R-:W-:Y:S01]  /*3540*/  IMAD.U32 R13, RZ, RZ, UR5 ;  /* 0x00000005ff0d7e24 */ /* 0x000fe2000f8e00ff */
[----:B------:R-:W-:Y:S01]  /*3550*/  UIADD3 UR9, UR12, 0x6800, URZ ;  /* 0x000068000c097890 */ /* 0x000fe2000fffe03f */
[----:B------:R-:W-:Y:S01]  /*3560*/  IMAD.IADD R193, R185, 0x1, R185 ;  /* 0x00000001b9c17824 */ /* 0x000fe200078e02b9 */
[----:B------:R-:W-:Y:S01]  /*3570*/  ULOP3.LUT UR13, UR8, 0x3fc0, URZ, 0xc0, !UPT ;  /* 0x00003fc0080d7892 */ /* 0x000fe2000f8ec03f */
[----:B-1----:R-:W-:Y:S01]  /*3580*/  SHF.R.U32.HI R7, RZ, R187, R8 ;  /* 0x000000bbff077219 */ /* 0x002fe20000011608 */
[----:B------:R-:W-:Y:S01]  /*3590*/  USHF.R.U32.HI UR9, URZ, 0x4, UR9 ;  /* 0x000000043f097899 */ /* 0x000fe20008011609 */
[----:B------:R-:W-:Y:S01]  /*35a0*/  IMAD.IADD R191, R184, 0x1, R184 ;  /* 0x00000001b8bf7824 */ /* 0x000fe200078e02b8 */
[----:B------:R-:W-:Y:S01]  /*35b0*/  ULOP3.LUT UR14, UR13, 0x10000, URZ, 0xfc, !UPT ;  /* 0x000100000d0e7892 */ /* 0x000fe2000f8efc3f */
[C---:B------:R-:W-:Y:S01]  /*35c0*/  R2P PR, R7.reuse, 0x7e ;  /* 0x0000007e07007804 */ /* 0x040fe20000000000 */
[----:B------:R-:W-:Y:S01]  /*35d0*/  ULOP3.LUT UR9, UR9, 0x3fc0, URZ, 0xc0, !UPT ;  /* 0x00003fc009097892 */ /* 0x000fe2000f8ec03f */
[----:B------:R-:W-:Y:S01]  /*35e0*/  LOP3.LUT R8, R7, 0x1, RZ, 0xc0, !PT ;  /* 0x0000000107087812 */ /* 0x000fe200078ec0ff */
[----:B------:R-:W-:Y:S01]  /*35f0*/  UIMAD UR14, UR5, 0x300, UR14 ;  /* 0x00000300050e78a4 */ /* 0x000fe2000f8e020e */
[C---:B------:R-:W-:Y:S01]  /*3600*/  IMAD R12, R13.reuse, 0x4000, R22 ;  /* 0x000040000d0c7824 */ /* 0x040fe200078e0216 */
[----:B------:R-:W-:Y:S01]  /*3610*/  ULOP3.LUT UR15, UR9, 0x10000, URZ, 0xfc, !UPT ;  /* 0x00010000090f7892 */ /* 0x000fe2000f8efc3f */
[----:B------:R-:W-:Y:S01]  /*3620*/  ISETP.NE.U32.AND P0, PT, R8, 0x1, PT ;  /* 0x000000010800780c */ /* 0x000fe20003f05070 */
[----:B------:R-:W-:Y:S01]  /*3630*/  UMOV UR11, 0x80000020 ;  /* 0x80000020000b7882 */ /* 0x000fe20000000000 */
[----:B------:R-:W-:Y:S01]  /*3640*/  UMOV UR9, 0x80000020 ;  /* 0x8000002000097882 */ /* 0x000fe20000000000 */
[----:B------:R-:W-:Y:S01]  /*3650*/  IMAD R8, R13, 0x4000, R20 ;  /* 0x000040000d087824 */ /* 0x000fe200078e0214 */
[----:B------:R-:W-:Y:S01]  /*3660*/  UMOV UR8, UR14 ;  /* 0x0000000e00087c82 */ /* 0x000fe20008000000 */
[----:B------:R-:W-:Y:S01]  /*3670*/  IMAD.MOV.U32 R13, RZ, RZ, RZ ;  /* 0x000000ffff0d7224 */ /* 0x000fe200078e00ff */
[----:B------:R-:W-:Y:S01]  /*3680*/  UMOV UR10, UR15 ;  /* 0x0000000f000a7c82 */ /* 0x000fe20008000000 */
[----:B------:R-:W-:Y:S01]  /*3690*/  IMAD.IADD R10, R8, 0x1, R193 ;  /* 0x00000001080a7824 */ /* 0x000fe200078e02c1 */
[----:B------:R-:W-:Y:S01]  /*36a0*/  HGMMA.64x64x16.F32 R120, gdesc[UR8], RZ, !UPT ;  /* 0x00e00000087879f0 */ /* 0x000fe2000c7008ff */
[----:B------:R-:W-:Y:S01]  /*36b0*/  ULOP3.LUT UR8, UR14, 0x2, URZ, 0xfc, !UPT ;  /* 0x000000020e087892 */ /* 0x000fe2000f8efc3f */
[----:B------:R-:W-:Y:S01]  /*36c0*/  MOV R188, R12 ;  /* 0x0000000c00bc7202 */ /* 0x000fe20000000f00 */
[----:B------:R-:W-:Y:S01]  /*36d0*/  ULOP3.LUT UR10, UR15, 0x2, URZ, 0xfc, !UPT ;  /* 0x000000020f0a7892 */ /* 0x000fe2000f8efc3f */
[--C-:B------:R-:W-:Y:S01]  /*36e0*/  IMAD.IADD R190, R191, 0x1, R12.reuse ;  /* 0x00000001bfbe7824 */ /* 0x100fe200078e020c */
[----:B------:R-:W-:Y:S01]  /*36f0*/  UMOV UR9, 0x80000020 ;  /* 0x8000002000097882 */ /* 0x000fe20000000000 */
[----:B------:R-:W-:Y:S01]  /*3700*/  UMOV UR11, 0x80000020 ;  /* 0x80000020000b7882 */ /* 0x000fe20000000000 */
[----:B------:R-:W-:Y:S01]  /*3710*/  IMAD.IADD R12, R193, 0x1, R12 ;  /* 0x00000001c10c7824 */ /* 0x000fe200078e020c */
[----:B------:R-:W-:Y:S01]  /*3720*/  ULEA UR12, UR6, UR12, 0xd ;  /* 0x0000000c060c7291 */ /* 0x000fe2000f8e683f */
[----:B------:R-:W-:-:S02]  /*3730*/  IMAD.MOV.U32 R13, RZ, RZ, RZ ;  /* 0x000000ffff0d7224 */ /* 0x000fc400078e00ff */
[----:B------:R-:W-:Y:S01]  /*3740*/  IMAD.IADD R192, R193, 0x1, R190 ;  /* 0x00000001c1c07824 */ /* 0x000fe200078e02be */
[----:B------:R-:W-:Y:S02]  /*3750*/  UIADD3 UR12, UR12, 0xc800, URZ ;  /* 0x0000c8000c0c7890 */ /* 0x000fe4000fffe03f */
[----:B------:R-:W-:Y:S02]  /*3760*/  MOV R189, R12 ;  /* 0x0000000c00bd7202 */ /* 0x000fe40000000f00 */
[----:B------:R-:W-:Y:S01]  /*3770*/  USHF.R.U32.HI UR12, URZ, 0x4, UR12 ;  /* 0x000000043f0c7899 */ /* 0x000fe2000801160c */
        /* <DEDUP_REMOVED lines=19> */
[----:B------:R-:W-:Y:S01]  /*38b0*/  UMOV UR11, 0x80000020 ;  /* 0x80000020000b7882 */ /* 0x000fe20000000000 */
[----:B------:R-:W-:Y:S02]  /*38c0*/  ULOP3.LUT UR14, UR13, 0x1000000, URZ, 0xfc, !UPT ;  /* 0x010000000d0e7892 */ /* 0x000fe4000f8efc3f */
[----:B------:R-:W-:Y:S02]  /*38d0*/  ULEA UR13, UR5, UR18, 0xa ;  /* 0x00000012050d7291 */ /* 0x000fe4000f8e503f */
[----:B------:R-:W-:Y:S01]  /*38e0*/  UIMAD UR14, UR5, 0x300, UR14 ;  /* 0x00000300050e78a4 */ /* 0x000fe2000f8e020e */
[----:B------:R-:W-:Y:S01]  /*38f0*/  UMOV UR15, 0xc0000010 ;  /* 0xc0000010000f7882 */ /* 0x000fe20000000000 */
[----:B------:R-:W-:Y:S03]  /*3900*/  HGMMA.64x64x16.F32 R120, gdesc[UR8], R120, gsb0 ;  /* 0x00e00000087879f0 */ /* 0x000fe60008000878 */
[----:B------:R-:W-:Y:S01]  /*3910*/  UMOV UR8, UR13 ;  /* 0x0000000d00087c82 */ /* 0x000fe20008000000 */
[----:B------:R-:W-:Y:S01]  /*3920*/  UMOV UR9, 0x40000040 ;  /* 0x4000004000097882 */ /* 0x000fe20000000000 */
[----:B------:R-:W-:-:S02]  /*3930*/  WARPGROUP.DEPBAR.LE gsb0, 0x1 ;  /* 0x00008000000079c5 */ /* 0x000fc40000010100 */
[----:B------:R-:W-:Y:S01]  /*3940*/  FSEL R9, R156, -INF , P2 ;  /* 0xff8000009c097808 */ /* 0x000fe20001000000 */
[----:B------:R-:W1:Y:S01]  /*3950*/  LDS R194, [R5+0x280] ;  /* 0x0002800005c27984 */ /* 0x000e620000000800 */
[----:B------:R-:W-:Y:S01]  /*3960*/  FSEL R153, R153, -INF , P1 ;  /* 0xff80000099997808 */ /* 0x000fe20000800000 */
[----:B------:R-:W-:Y:S01]  /*3970*/  UMOV UR10, UR14 ;  /* 0x0000000e000a7c82 */ /* 0x000fe20008000000 */
[----:B------:R-:W-:Y:S01]  /*3980*/  FSEL R155, R155, -INF , P1 ;  /* 0xff8000009b9b7808 */ /* 0x000fe20000800000 */
[--C-:B------:R-:W-:Y:S01]  /*3990*/  FFMA R156, R9, UR23, -R4.reuse ;  /* 0x00000017099c7c23 */ /* 0x100fe20008000804 */
[----:B------:R-:W-:Y:S01]  /*39a0*/  FSEL R9, R160, -INF , P4 ;  /* 0xff800000a0097808 */ /* 0x000fe20002000000 */
[----:B------:R-:W-:Y:S01]  /*39b0*/  FFMA R153, R153, UR23, -R4 ;  /* 0x0000001799997c23 */ /* 0x000fe20008000804 */
[----:B------:R-:W-:Y:S01]  /*39c0*/  FSEL R11, R154, -INF , !P0 ;  /* 0xff8000009a0b7808 */ /* 0x000fe20004000000 */
[----:B------:R-:W-:Y:S01]  /*39d0*/  FFMA R155, R155, UR23, -R6 ;  /* 0x000000179b9b7c23 */ /* 0x000fe20008000806 */
[----:B------:R-:W-:Y:S01]  /*39e0*/  LOP3.LUT P1, RZ, R7, 0x80, RZ, 0xc0, !PT ;  /* 0x0000008007ff7812 */ /* 0x000fe2000782c0ff */
[----:B------:R-:W-:Y:S01]  /*39f0*/  FFMA R160, R9, UR23, -R4 ;  /* 0x0000001709a07c23 */ /* 0x000fe20008000804 */
[----:B------:R-:W-:Y:S01]  /*3a00*/  FSEL R9, R164, -INF , P6 ;  /* 0xff800000a4097808 */ /* 0x000fe20003000000 */
[----:B------:R-:W-:Y:S01]  /*3a10*/  FFMA R11, R11, UR23, -R6 ;  /* 0x000000170b0b7c23 */ /* 0x000fe20008000806 */
[----:B------:R-:W-:Y:S01]  /*3a20*/  FSEL R157, R157, -INF , P3 ;  /* 0xff8000009d9d7808 */ /* 0x000fe20001800000 */
[----:B------:R-:W-:Y:S01]  /*3a30*/  MUFU.EX2 R153, R153 ;  /* 0x0000009900997308 */ /* 0x000fe20000000800 */
[----:B------:R-:W-:Y:S01]  /*3a40*/  FSEL R161, R161, -INF , P5 ;  /* 0xff800000a1a17808 */ /* 0x000fe20002800000 */
[--C-:B------:R-:W-:Y:S01]  /*3a50*/  FFMA R164, R9, UR23, -R4.reuse ;  /* 0x0000001709a47c23 */ /* 0x100fe20008000804 */
[----:B------:R-:W-:Y:S01]  /*3a60*/  FSEL R9, R152, -INF , !P0 ;  /* 0xff80000098097808 */ /* 0x000fe20004000000 */
[--C-:B------:R-:W-:Y:S01]  /*3a70*/  FFMA R157, R157, UR23, -R4.reuse ;  /* 0x000000179d9d7c23 */ /* 0x100fe20008000804 */
[----:B------:R-:W-:Y:S01]  /*3a80*/  LOP3.LUT P0, RZ, R7, 0x8000, RZ, 0xc0, !PT ;  /* 0x0000800007ff7812 */ /* 0x000fe2000780c0ff */
[--C-:B------:R-:W-:Y:S01]  /*3a90*/  FFMA R161, R161, UR23, -R4.reuse ;  /* 0x00000017a1a17c23 */ /* 0x100fe20008000804 */
[----:B------:R-:W-:Y:S01]  /*3aa0*/  FSEL R165, R165, -INF , P1 ;  /* 0xff800000a5a57808 */ /* 0x000fe20000800000 */
[--C-:B------:R-:W-:Y:S01]  /*3ab0*/  FFMA R152, R9, UR23, -R4.reuse ;  /* 0x0000001709987c23 */ /* 0x100fe20008000804 */
[----:B------:R-:W-:Y:S01]  /*3ac0*/  FSEL R9, R158, -INF , P2 ;  /* 0xff8000009e097808 */ /* 0x000fe20001000000 */
[----:B------:R-:W-:Y:S01]  /*3ad0*/  MUFU.EX2 R156, R156 ;  /* 0x0000009c009c7308 */ /* 0x000fe20000000800 */
[----:B------:R-:W-:Y:S01]  /*3ae0*/  FSEL R181, R181, -INF , P0 ;  /* 0xff800000b5b57808 */ /* 0x000fe20000000000 */
[----:B------:R-:W-:Y:S01]  /*3af0*/  FFMA R165, R165, UR23, -R4 ;  /* 0x00000017a5a57c23 */ /* 0x000fe20008000804 */
[----:B------:R-:W-:Y:S01]  /*3b00*/  FSEL R159, R159, -INF , P3 ;  /* 0xff8000009f9f7808 */ /* 0x000fe20001800000 */
[----:B------:R-:W-:Y:S01]  /*3b10*/  FFMA R158, R9, UR23, -R6 ;  /* 0x00000017099e7c23 */ /* 0x000fe20008000806 */
[----:B------:R-:W-:Y:S01]  /*3b20*/  FSEL R9, R162, -INF , P4 ;  /* 0xff800000a2097808 */ /* 0x000fe20002000000 */
[----:B------:R-:W-:Y:S01]  /*3b30*/  FFMA R181, R181, UR23, -R4 ;  /* 0x00000017b5b57c23 */ /* 0x000fe20008000804 */
[----:B------:R-:W-:Y:S01]  /*3b40*/  FSEL R163, R163, -INF , P5 ;  /* 0xff800000a3a37808 */ /* 0x000fe20002800000 */
[--C-:B------:R-:W-:Y:S01]  /*3b50*/  FFMA R159, R159, UR23, -R6.reuse ;  /* 0x000000179f9f7c23 */ /* 0x100fe20008000806 */
[----:B------:R-:W-:Y:S01]  /*3b60*/  FSEL R167, R167, -INF , P1 ;  /* 0xff800000a7a77808 */ /* 0x000fe20000800000 */
[--C-:B------:R-:W-:Y:S01]  /*3b70*/  FFMA R162, R9, UR23, -R6.reuse ;  /* 0x0000001709a27c23 */ /* 0x100fe20008000806 */
[----:B------:R-:W-:Y:S01]  /*3b80*/  FSEL R9, R166, -INF , P6 ;  /* 0xff800000a6097808 */ /* 0x000fe20003000000 */
[--C-:B------:R-:W-:Y:S01]  /*3b90*/  FFMA R163, R163, UR23, -R6.reuse ;  /* 0x00000017a3a37c23 */ /* 0x100fe20008000806 */
[----:B------:R-:W-:Y:S01]  /*3ba0*/  FSEL R183, R183, -INF , P0 ;  /* 0xff800000b7b77808 */ /* 0x000fe20000000000 */
[--C-:B------:R-:W-:Y:S01]  /*3bb0*/  FFMA R167, R167, UR23, -R6.reuse ;  /* 0x00000017a7a77c23 */ /* 0x100fe20008000806 */
[----:B------:R-:W-:Y:S01]  /*3bc0*/  R2P PR, R7.B1, 0x7f ;  /* 0x0000007f07007804 */ /* 0x000fe20000001000 */
[--C-:B------:R-:W-:Y:S01]  /*3bd0*/  FFMA R9, R9, UR23, -R6.reuse ;  /* 0x0000001709097c23 */ /* 0x100fe20008000806 */
[----:B------:R-:W2:Y:S01]  /*3be0*/  MUFU.EX2 R157, R157 ;  /* 0x0000009d009d7308 */ /* 0x000ea20000000800 */
[----:B------:R-:W-:Y:S01]  /*3bf0*/  FFMA R183, R183, UR23, -R6 ;  /* 0x00000017b7b77c23 */ /* 0x000fe20008000806 */
[----:B------:R3:W4:Y:S01]  /*3c00*/  LDS R195, [R5+0x2a0] ;  /* 0x0002a00005c37984 */ /* 0x0007220000000800 */
[----:B------:R-:W-:Y:S01]  /*3c10*/  FSEL R7, R168, -INF , P0 ;  /* 0xff800000a8077808 */ /* 0x000fe20000000000 */
[----:B------:R-:W-:Y:S01]  /*3c20*/  UMOV UR11, 0x80000020 ;  /* 0x80000020000b7882 */ /* 0x000fe20000000000 */
[----:B------:R-:W-:-:S02]  /*3c30*/  FSEL R171, R171, -INF , P1 ;  /* 0xff800000abab7808 */ /* 0x000fc40000800000 */
[----:B------:R-:W-:Y:S01]  /*3c40*/  FSEL R175, R175, -INF , P3 ;  /* 0xff800000afaf7808 */ /* 0x000fe20001800000 */
[----:B------:R-:W-:Y:S01]  /*3c50*/  FFMA R168, R7, UR23, -R4 ;  /* 0x0000001707a87c23 */ /* 0x000fe20008000804 */
[----:B------:R-:W-:Y:S01]  /*3c60*/  FSEL R7, R172, -INF , P2 ;  /* 0xff800000ac077808 */ /* 0x000fe20001000000 */
[--C-:B------:R-:W-:Y:S01]  /*3c70*/  FFMA R171, R171, UR23, -R6.reuse ;  /* 0x00000017abab7c23 */ /* 0x100fe20008000806 */
        /* <DEDUP_REMOVED lines=12> */
[----:B------:R-:W5:Y:S01]  /*3d40*/  MUFU.EX2 R152, R152 ;  /* 0x0000009800987308 */ /* 0x000f620000000800 */
[----:B------:R-:W-:Y:S01]  /*3d50*/  FFMA R177, R177, UR23, -R4 ;  /* 0x00000017b1b17c23 */ /* 0x000fe20008000804 */
[----:B--2---:R-:W-:Y:S01]  /*3d60*/  F2FP.F16.F32.PACK_AB R18, R157, R156 ;  /* 0x0000009c9d12723e */ /* 0x004fe200000000ff */
[----:B------:R-:W-:Y:S01]  /*3d70*/  FFMA R170, R7, UR23, -R6 ;  /* 0x0000001707aa7c23 */ /* 0x000fe20008000806 */
[----:B------:R-:W-:-:S04]  /*3d80*/  FSEL R7, R174, -INF , P2 ;  /* 0xff800000ae077808 */ /* 0x000fc80001000000 */
[----:B------:R2:W-:Y:S01]  /*3d90*/  MUFU.EX2 R154, R11 ;  /* 0x0000000b009a7308 */ /* 0x0005e20000000800 */
[----:B------:R-:W-:Y:S01]  /*3da0*/  FFMA R174, R7, UR23, -R6 ;  /* 0x0000001707ae7c23 */ /* 0x000fe20008000806 */
[----:B------:R-:W-:-:S05]  /*3db0*/  FSEL R7, R178, -INF , P4 ;  /* 0xff800000b2077808 */ /* 0x000fca0002000000 */
[--C-:B------:R-:W-:Y:S01]  /*3dc0*/  FFMA R178, R7, UR23, -R6.reuse ;  /* 0x0000001707b27c23 */ /* 0x100fe20008000806 */
[----:B------:R-:W-:Y:S01]  /*3dd0*/  FSEL R7, R182, -INF , P6 ;  /* 0xff800000b6077808 */ /* 0x000fe20003000000 */
[----:B------:R-:W1:Y:S01]  /*3de0*/  MUFU.EX2 R155, R155 ;  /* 0x0000009b009b7308 */ /* 0x000e620000000800 */
[----:B--2---:R-:W-:Y:S01]  /*3df0*/  IMAD.MOV.U32 R11, RZ, RZ, RZ ;  /* 0x000000ffff0b7224 */ /* 0x004fe200078e00ff */
[----:B-----5:R-:W-:Y:S02]  /*3e00*/  F2FP.F16.F32.PACK_AB R16, R153, R152 ;  /* 0x000000989910723e */ /* 0x020fe400000000ff */
[----:B------:R-:W-:Y:S01]  /*3e10*/  FFMA R6, R7, UR23, -R6 ;  /* 0x0000001707067c23 */ /* 0x000fe20008000806 */
[----:B------:R-:W-:Y:S02]  /*3e20*/  FSEL R7, R180, -INF , P6 ;  /* 0xff800000b4077808 */ /* 0x000fe40003000000 */
[----:B------:R-:W-:Y:S01]  /*3e30*/  MOV R197, R10 ;  /* 0x0000000a00c57202 */ /* 0x000fe20000000f00 */
[----:B------:R-:W-:Y:S02]  /*3e40*/  MUFU.EX2 R158, R158 ;  /* 0x0000009e009e7308 */ /* 0x000fe40000000800 */
[----:B------:R-:W-:-:S06]  /*3e50*/  FFMA R7, R7, UR23, -R4 ;  /* 0x0000001707077c23 */ /* 0x000fcc0008000804 */
[----:B------:R-:W2:Y:S01]  /*3e60*/  MUFU.EX2 R159, R159 ;  /* 0x0000009f009f7308 */ /* 0x000ea20000000800 */
[----:B-1----:R-:W-:-:S07]  /*3e70*/  F2FP.F16.F32.PACK_AB R17, R155, R154 ;  /* 0x0000009a9b11723e */ /* 0x002fce00000000ff */
[----:B------:R1:W-:Y:S08]  /*3e80*/  MUFU.EX2 R166, R9 ;  /* 0x0000000900a67308 */ /* 0x0003f00000000800 */
[----:B------:R-:W-:Y:S01]  /*3e90*/  MUFU.EX2 R160, R160 ;  /* 0x000000a000a07308 */ /* 0x000fe20000000800 */
[----:B-1----:R-:W-:Y:S01]  /*3ea0*/  IMAD.MOV.U32 R9, RZ, RZ, RZ ;  /* 0x000000ffff097224 */ /* 0x002fe200078e00ff */
[----:B--2---:R-:W-:-:S04]  /*3eb0*/  F2FP.F16.F32.PACK_AB R19, R159, R158 ;  /* 0x0000009e9f13723e */ /* 0x004fc800000000ff */
[----:B------:R-:W-:Y:S01]  /*3ec0*/  MOV R196, R8 ;  /* 0x0000000800c47202 */ /* 0x000fe20000000f00 */
[----:B------:R-:W-:Y:S01]  /*3ed0*/  IMAD.IADD R8, R8, 0x1, R191 ;  /* 0x0000000108087824 */ /* 0x000fe200078e02bf */
[----:B------:R-:W1:Y:S01]  /*3ee0*/  MUFU.EX2 R161, R161 ;  /* 0x000000a100a17308 */ /* 0x000e620000000800 */
[----:B------:R-:W-:Y:S02]  /*3ef0*/  IMAD.MOV.U32 R9, RZ, RZ, RZ ;  /* 0x000000ffff097224 */ /* 0x000fe400078e00ff */
[----:B------:R-:W-:Y:S01]  /*3f00*/  STSM.16.M88.4 [R196], R16 ;  /* 0x00000010c4007844 */ /* 0x000fe20000000200 */
[----:B------:R-:W-:Y:S02]  /*3f10*/  IMAD.MOV.U32 R191, RZ, RZ, RZ ;  /* 0x000000ffffbf7224 */ /* 0x000fe400078e00ff */
[----:B------:R-:W-:Y:S01]  /*3f20*/  MOV R198, R8 ;  /* 0x0000000800c67202 */ /* 0x000fe20000000f00 */
[----:B------:R-:W-:Y:S01]  /*3f30*/  IMAD.IADD R8, R193, 0x1, R8 ;  /* 0x00000001c1087824 */ /* 0x000fe200078e0208 */
[----:B------:R-:W-:Y:S01]  /*3f40*/  MUFU.EX2 R164, R164 ;  /* 0x000000a400a47308 */ /* 0x000fe20000000800 */
[----:B------:R-:W-:Y:S01]  /*3f50*/  IMAD.MOV.U32 R9, RZ, RZ, RZ ;  /* 0x000000ffff097224 */ /* 0x000fe200078e00ff */
[----:B------:R-:W-:Y:S01]  /*3f60*/  MOV R190, R190 ;  /* 0x000000be00be7202 */ /* 0x000fe20000000f00 */
[----:B------:R-:W-:-:S03]  /*3f70*/  IMAD.MOV.U32 R193, RZ, RZ, RZ ;  /* 0x000000ffffc17224 */ /* 0x000fc600078e00ff */
[----:B------:R-:W-:Y:S02]  /*3f80*/  MOV R199, R8 ;  /* 0x0000000800c77202 */ /* 0x000fe40000000f00 */
[----:B------:R-:W2:Y:S01]  /*3f90*/  MUFU.EX2 R165, R165 ;  /* 0x000000a500a57308 */ /* 0x000ea20000000800 */
[----:B-1----:R-:W-:Y:S02]  /*3fa0*/  F2FP.F16.F32.PACK_AB R12, R161, R160 ;  /* 0x000000a0a10c723e */ /* 0x002fe400000000ff */
[----:B------:R-:W-:-:S05]  /*3fb0*/  MOV R191, R192 ;  /* 0x000000c000bf7202 */ /* 0x000fca0000000f00 */
[----:B------:R-:W-:Y:S08]  /*3fc0*/  MUFU.EX2 R162, R162 ;  /* 0x000000a200a27308 */ /* 0x000ff00000000800 */
[----:B------:R-:W1:Y:S01]  /*3fd0*/  MUFU.EX2 R163, R163 ;  /* 0x000000a300a37308 */ /* 0x000e620000000800 */
[----:B--2---:R-:W-:-:S07]  /*3fe0*/  F2FP.F16.F32.PACK_AB R14, R165, R164 ;  /* 0x000000a4a50e723e */ /* 0x004fce00000000ff */
[----:B------:R-:W2:Y:S08]  /*3ff0*/  MUFU.EX2 R167, R167 ;  /* 0x000000a700a77308 */ /* 0x000eb00000000800 */
[----:B------:R-:W-:Y:S01]  /*4000*/  MUFU.EX2 R168, R168 ;  /* 0x000000a800a87308 */ /* 0x000fe20000000800 */
[----:B-1----:R-:W-:-:S07]  /*4010*/  F2FP.F16.F32.PACK_AB R13, R163, R162 ;  /* 0x000000a2a30d723e */ /* 0x002fce00000000ff */
[----:B------:R-:W1:Y:S01]  /*4020*/  MUFU.EX2 R169, R169 ;  /* 0x000000a900a97308 */ /* 0x000e620000000800 */
[----:B--2---:R-:W-:-:S05]  /*4030*/  F2FP.F16.F32.PACK_AB R15, R167, R166 ;  /* 0x000000a6a70f723e */ /* 0x004fca00000000ff */
[----:B------:R4:W-:Y:S02]  /*4040*/  STSM.16.M88.4 [R197], R12 ;  /* 0x0000000cc5007844 */ /* 0x0009e40000000200 */
[----:B------:R-:W-:Y:S08]  /*4050*/  MUFU.EX2 R172, R172 ;  /* 0x000000ac00ac7308 */ /* 0x000ff00000000800 */
[----:B------:R-:W2:Y:S01]  /*4060*/  MUFU.EX2 R173, R173 ;  /* 0x000000ad00ad7308 */ /* 0x000ea20000000800 */
[----:B-1----:R-:W-:-:S07]  /*4070*/  F2FP.F16.F32.PACK_AB R8, R169, R168 ;  /* 0x000000a8a908723e */ /* 0x002fce00000000ff */
[----:B------:R-:W-:Y:S08]  /*4080*/  MUFU.EX2 R170, R170 ;  /* 0x000000aa00aa7308 */ /* 0x000ff00000000800 */
[----:B------:R-:W1:Y:S01]  /*4090*/  MUFU.EX2 R171, R171 ;  /* 0x000000ab00ab7308 */ /* 0x000e620000000800 */
[----:B--2---:R-:W-:-:S07]  /*40a0*/  F2FP.F16.F32.PACK_AB R10, R173, R172 ;  /* 0x000000acad0a723e */ /* 0x004fce00000000ff */
[----:B------:R-:W-:Y:S08]  /*40b0*/  MUFU.EX2 R174, R174 ;  /* 0x000000ae00ae7308 */ /* 0x000ff00000000800 */
[----:B------:R-:W2:Y:S01]  /*40c0*/  MUFU.EX2 R175, R175 ;  /* 0x000000af00af7308 */ /* 0x000ea20000000800 */
[----:B-1----:R-:W-:-:S07]  /*40d0*/  F2FP.F16.F32.PACK_AB R9, R171, R170 ;  /* 0x000000aaab09723e */ /* 0x002fce00000000ff */
[----:B------:R-:W-:Y:S08]  /*40e0*/  MUFU.EX2 R181, R181 ;  /* 0x000000b500b57308 */ /* 0x000ff00000000800 */
[----:B------:R-:W-:Y:S01]  /*40f0*/  MUFU.EX2 R183, R183 ;  /* 0x000000b700b77308 */ /* 0x000fe20000000800 */
[----:B--2---:R-:W-:-:S05]  /*4100*/  F2FP.F16.F32.PACK_AB R11, R175, R174 ;  /* 0x000000aeaf0b723e */ /* 0x004fca00000000ff */
[----:B------:R1:W-:Y:S02]  /*4110*/  STSM.16.M88.4 [R198], R8 ;  /* 0x00000008c6007844 */ /* 0x0003e40000000200 */
[----:B------:R-:W-:Y:S08]  /*4120*/  MUFU.EX2 R176, R176 ;  /* 0x000000b000b07308 */ /* 0x000ff00000000800 */
[----:B------:R-:W2:Y:S08]  /*4130*/  MUFU.EX2 R177, R177 ;  /* 0x000000b100b17308 */ /* 0x000eb00000000800 */
[----:B------:R-:W-:Y:S08]  /*4140*/  MUFU.EX2 R178, R178 ;  /* 0x000000b200b27308 */ /* 0x000ff00000000800 */
[----:B------:R-:W3:Y:S01]  /*4150*/  MUFU.EX2 R179, R179 ;  /* 0x000000b300b37308 */ /* 0x000ee20000000800 */
[----:B--2---:R-:W-:-:S07]  /*4160*/  F2FP.F16.F32.PACK_AB R4, R177, R176 ;  /* 0x000000b0b104723e */ /* 0x004fce00000000ff */
[----:B------:R-:W2:Y:S08]  /*4170*/  MUFU.EX2 R182, R6 ;  /* 0x0000000600b67308 */ /* 0x000eb00000000800 */
[----:B------:R2:W5:Y:S01]  /*4180*/  MUFU.EX2 R180, R7 ;  /* 0x0000000700b47308 */ /* 0x0005620000000800 */
[----:B---3--:R-:W-:Y:S02]  /*4190*/  F2FP.F16.F32.PACK_AB R5, R179, R178 ;  /* 0x000000b2b305723e */ /* 0x008fe400000000ff */
[----:B--2---:R-:W-:-:S02]  /*41a0*/  F2FP.F16.F32.PACK_AB R7, R183, R182 ;  /* 0x000000b6b707723e */ /* 0x004fc400000000ff */
[----:B-----5:R-:W-:-:S05]  /*41b0*/  F2FP.F16.F32.PACK_AB R6, R181, R180 ;  /* 0x000000b4b506723e */ /* 0x020fca00000000ff */
[----:B------:R2:W-:Y:S01]  /*41c0*/  STSM.16.M88.4 [R199], R4 ;  /* 0x00000004c7007844 */ /* 0x0005e20000000200 */
[----:B------:R-:W-:Y:S02]  /*41d0*/  WARPGROUP.DEPBAR.LE gsb0, 0x0 ;  /* 0x00008000000079c5 */ /* 0x000fe40000010000 */
[--C-:B------:R-:W-:Y:S01]  /*41e0*/  FADD R193, R120, -R194.reuse ;  /* 0x800000c278c17221 */ /* 0x100fe20000000000 */
[----:B------:R3:W-:Y:S06]  /*41f0*/  MEMBAR.ALL.CTA ;  /* 0x0000000000007992 */ /* 0x0007ec0000008000 */
[----:B---3--:R-:W3:Y:S01]  /*4200*/  FENCE.VIEW.ASYNC.S ;  /* 0x00000000000073c6 */ /* 0x008ee20000000000 */
[--C-:B------:R-:W-:Y:S01]  /*4210*/  FADD R120, R121, -R194.reuse ;  /* 0x800000c279787221 */ /* 0x100fe20000000000 */
[--C-:B------:R-:W-:Y:S01]  /*4220*/  FADD R121, R124, -R194.reuse ;  /* 0x800000c27c797221 */ /* 0x100fe20000000000 */
[--C-:B------:R-:W-:Y:S01]  /*4230*/  FADD R124, R125, -R194.reuse ;  /* 0x800000c27d7c7221 */ /* 0x100fe20000000000 */
[--C-:B----4-:R-:W-:Y:S01]  /*4240*/  FADD R13, R122, -R195.reuse ;  /* 0x800000c37a0d7221 */ /* 0x110fe20000000000 */
[--C-:B------:R-:W-:Y:S01]  /*4250*/  FADD R15, R126, -R195.reuse ;  /* 0x800000c37e0f7221 */ /* 0x100fe20000000000 */
[--C-:B------:R-:W-:Y:S01]  /*4260*/  FADD R125, R128, -R194.reuse ;  /* 0x800000c2807d7221 */ /* 0x100fe20000000000 */
[--C-:B------:R-:W-:Y:S01]  /*4270*/  FADD R17, R132, -R194.reuse ;  /* 0x800000c284117221 */ /* 0x100fe20000000000 */
[--C-:B-1----:R-:W-:Y:S01]  /*4280*/  FADD R9, R136, -R194.reuse ;  /* 0x800000c288097221 */ /* 0x102fe20000000000 */
[--C-:B------:R-:W-:Y:S01]  /*4290*/  FADD R11, R148, -R194.reuse ;  /* 0x800000c2940b7221 */ /* 0x100fe20000000000 */
[--C-:B------:R-:W-:Y:S01]  /*42a0*/  FADD R122, R123, -R195.reuse ;  /* 0x800000c37b7a7221 */ /* 0x100fe20000000000 */
[--C-:B------:R-:W-:Y:S01]  /*42b0*/  FADD R126, R127, -R195.reuse ;  /* 0x800000c37f7e7221 */ /* 0x100fe20000000000 */
[--C-:B--2---:R-:W-:Y:S01]  /*42c0*/  FADD R5, R140, -R194.reuse ;  /* 0x800000c28c057221 */ /* 0x104fe20000000000 */
[--C-:B------:R-:W-:Y:S01]  /*42d0*/  FADD R7, R144, -R194.reuse ;  /* 0x800000c290077221 */ /* 0x100fe20000000000 */
        /* <DEDUP_REMOVED lines=13> */
[----:B------:R-:W-:Y:S01]  /*43b0*/  FADD R194, R149, -R194 ;  /* 0x800000c295c27221 */ /* 0x000fe20000000000 */
[--C-:B------:R-:W-:Y:S01]  /*43c0*/  FADD R131, R146, -R195.reuse ;  /* 0x800000c392837221 */ /* 0x100fe20000000000 */
[--C-:B------:R-:W-:Y:S01]  /*43d0*/  FADD R138, R147, -R195.reuse ;  /* 0x800000c3938a7221 */ /* 0x100fe20000000000 */
[--C-:B------:R-:W-:Y:S01]  /*43e0*/  FADD R133, R150, -R195.reuse ;  /* 0x800000c396857221 */ /* 0x100fe20000000000 */
[----:B------:R-:W-:Y:S01]  /*43f0*/  FADD R140, R151, -R195 ;  /* 0x800000c3978c7221 */ /* 0x000fe20000000000 */
[----:B------:R-:W-:Y:S01]  /*4400*/  FMUL R172, R172, R5 ;  /* 0x00000005acac7220 */ /* 0x000fe20000400000 */
        /* <DEDUP_REMOVED lines=31> */
[----:B------:R-:W-:-:S02]  /*4600*/  F2FP.F16.F32.PACK_AB R4, R153, R4 ;  /* 0x000000049904723e */ /* 0x000fc400000000ff */
[----:B------:R-:W-:Y:S02]  /*4610*/  F2FP.F16.F32.PACK_AB R5, R122, R5 ;  /* 0x000000057a05723e */ /* 0x000fe400000000ff */
[----:B------:R-:W-:Y:S02]  /*4620*/  F2FP.F16.F32.PACK_AB R6, R157, R6 ;  /* 0x000000069d06723e */ /* 0x000fe400000000ff */
[----:B------:R-:W-:Y:S01]  /*4630*/  F2FP.F16.F32.PACK_AB R7, R126, R7 ;  /* 0x000000077e07723e */ /* 0x000fe200000000ff */
[----:B---3--:R-:W-:Y:S01]  /*4640*/  BAR.SYNC.DEFER_BLOCKING 0x5, 0x100 ;  /* 0x0144000000007b1d */ /* 0x008fe20000010000 */
[----:B------:R-:W-:Y:S02]  /*4650*/  F2FP.F16.F32.PACK_AB R8, R161, R8 ;  /* 0x00000008a108723e */ /* 0x000fe400000000ff */
[----:B------:R-:W-:Y:S02]  /*4660*/  F2FP.F16.F32.PACK_AB R9, R130, R9 ;  /* 0x000000098209723e */ /* 0x000fe400000000ff */
[----:B------:R-:W-:-:S02]  /*4670*/  F2FP.F16.F32.PACK_AB R10, R165, R10 ;  /* 0x0000000aa50a723e */ /* 0x000fc400000000ff */
[----:B------:R-:W-:Y:S02]  /*4680*/  F2FP.F16.F32.PACK_AB R11, R132, R11 ;  /* 0x0000000b840b723e */ /* 0x000fe400000000ff */
[----:B------:R-:W-:Y:S02]  /*4690*/  F2FP.F16.F32.PACK_AB R168, R169, R168 ;  /* 0x000000a8a9a8723e */ /* 0x000fe400000000ff */
[----:B------:R-:W-:Y:S02]  /*46a0*/  F2FP.F16.F32.PACK_AB R169, R134, R127 ;  /* 0x0000007f86a9723e */ /* 0x000fe400000000ff */
[----:B------:R-:W-:Y:S02]  /*46b0*/  F2FP.F16.F32.PACK_AB R170, R173, R172 ;  /* 0x000000acadaa723e */ /* 0x000fe400000000ff */
[----:B------:R-:W-:Y:S02]  /*46c0*/  F2FP.F16.F32.PACK_AB R171, R136, R129 ;  /* 0x0000008188ab723e */ /* 0x000fe400000000ff */
[----:B------:R-:W-:-:S02]  /*46d0*/  F2FP.F16.F32.PACK_AB R176, R177, R176 ;  /* 0x000000b0b1b0723e */ /* 0x000fc400000000ff */
[----:B------:R-:W-:Y:S02]  /*46e0*/  F2FP.F16.F32.PACK_AB R177, R138, R131 ;  /* 0x000000838ab1723e */ /* 0x000fe400000000ff */
[----:B------:R-:W-:Y:S02]  /*46f0*/  F2FP.F16.F32.PACK_AB R178, R181, R180 ;  /* 0x000000b4b5b2723e */ /* 0x000fe400000000ff */
[----:B------:R-:W-:Y:S01]  /*4700*/  F2FP.F16.F32.PACK_AB R179, R140, R133 ;  /* 0x000000858cb3723e */ /* 0x000fe200000000ff */
[----:B------:R1:W-:Y:S04]  /*4710*/  STSM.16.M88.4 [R188], R4 ;  /* 0x00000004bc007844 */ /* 0x0003e80000000200 */
[----:B------:R2:W-:Y:S04]  /*4720*/  STSM.16.M88.4 [R189], R8 ;  /* 0x00000008bd007844 */ /* 0x0005e80000000200 */
[----:B------:R2:W-:Y:S04]  /*4730*/  STSM.16.M88.4 [R190], R168 ;  /* 0x000000a8be007844 */ /* 0x0005e80000000200 */
[----:B------:R2:W-:Y:S01]  /*4740*/  STSM.16.M88.4 [R191], R176 ;  /* 0x000000b0bf007844 */ /* 0x0005e20000000200 */
[----:B------:R-:W-:-:S06]  /*4750*/  WARPGROUP.ARRIVE ;  /* 0x00000000000079c5 */ /* 0x000fcc0000000000 */
[----:B-1----:R-:W1:Y:S01]  /*4760*/  S2R R4, SR_TID.X ;  /* 0x0000000000047919 */ /* 0x002e620000002100 */
[----:B------:R-:W-:Y:S01]  /*4770*/  IMAD.U32 R5, RZ, RZ, UR16 ;  /* 0x00000010ff057e24 */ /* 0x000fe2000f8e00ff */
[----:B------:R-:W-:Y:S01]  /*4780*/  HGMMA.64x96x16.F32 R72, gdesc[UR8].tnspA.tnspB, R72, UP0 ;  /* 0x61600000084879f0 */ /* 0x000fe2000bf00848 */
[----:B------:R-:W-:Y:S01]  /*4790*/  UIADD3 UR8, UR13, 0x80, URZ ;  /* 0x000000800d087890 */ /* 0x000fe2000fffe03f */
[----:B------:R-:W-:Y:S01]  /*47a0*/  IMAD.U32 R6, RZ, RZ, UR21 ;  /* 0x00000015ff067e24 */ /* 0x000fe2000f8e00ff */
[----:B------:R-:W-:Y:S01]  /*47b0*/  UIADD3 UR10, UR14, 0x40, URZ ;  /* 0x000000400e0a7890 */ /* 0x000fe2000fffe03f */
[----:B------:R-:W-:Y:S01]  /*47c0*/  UMOV UR9, 0x40000040 ;  /* 0x4000004000097882 */ /* 0x000fe20000000000 */
[----:B------:R-:W-:Y:S01]  /*47d0*/  UMOV UR11, 0x80000020 ;  /* 0x80000020000b7882 */ /* 0x000fe20000000000 */
[----:B-1----:R-:W-:-:S13]  /*47e0*/  LOP3.LUT P0, RZ, R4, 0x1f, RZ, 0xc0, !PT ;  /* 0x0000001f04ff7812 */ /* 0x002fda000780c0ff */
[----:B------:R-:W-:Y:S01]  /*47f0*/  @!P0 IMAD.MOV.U32 R4, RZ, RZ, 0x1 ;  /* 0x00000001ff048424 */ /* 0x000fe200078e00ff */
[----:B------:R-:W-:Y:S01]  /*4800*/  HGMMA.64x96x16.F32 R72, gdesc[UR8].tnspA.tnspB, R72 ;  /* 0x61600000084879f0 */ /* 0x000fe20008700848 */
[----:B------:R-:W-:Y:S02]  /*4810*/  UIADD3 UR8, UR13, 0x100, URZ ;  /* 0x000001000d087890 */ /* 0x000fe4000fffe03f */
[----:B------:R-:W-:Y:S01]  /*4820*/  UIADD3 UR10, UR14, 0x80, URZ ;  /* 0x000000800e0a7890 */ /* 0x000fe2000fffe03f */
[----:B------:R-:W-:Y:S01]  /*4830*/  UMOV UR9, 0x40000040 ;  /* 0x4000004000097882 */ /* 0x000fe20000000000 */
[----:B------:R-:W-:-:S07]  /*4840*/  UMOV UR11, 0x80000020 ;  /* 0x80000020000b7882 */ /* 0x000fce0000000000 */
[----:B------:R-:W-:Y:S01]  /*4850*/  HGMMA.64x96x16.F32 R72, gdesc[UR8].tnspA.tnspB, R72 ;  /* 0x61600000084879f0 */ /* 0x000fe20008700848 */
[----:B------:R-:W-:Y:S02]  /*4860*/  UIADD3 UR9, UR7, 0x20800, URZ ;  /* 0x0002080007097890 */ /* 0x000fe4000fffe03f */
[----:B------:R-:W-:Y:S02]  /*4870*/  UIADD3 UR8, UR13, 0x180, URZ ;  /* 0x000001800d087890 */ /* 0x000fe4000fffe03f */
[----:B------:R-:W-:Y:S01]  /*4880*/  USHF.R.U32.HI UR9, URZ, 0x4, UR9 ;  /* 0x000000043f097899 */ /* 0x000fe20008011609 */
[----:B------:R-:W-:Y:S01]  /*4890*/  UMOV UR11, 0x80000020 ;  /* 0x80000020000b7882 */ /* 0x000fe20000000000 */
[----:B------:R-:W-:Y:S02]  /*48a0*/  UMOV UR13, 0x40000040 ;  /* 0x40000040000d7882 */ /* 0x000fe40000000000 */
[----:B------:R-:W-:-:S04]  /*48b0*/  ULOP3.LUT UR9, UR9, 0x3fc0, URZ, 0xc0, !UPT ;  /* 0x00003fc009097892 */ /* 0x000fc8000f8ec03f */
[----:B------:R-:W-:Y:S02]  /*48c0*/  ULOP3.LUT UR10, UR9, 0x10000, URZ, 0xfc, !UPT ;  /* 0x00010000090a7892 */ /* 0x000fe4000f8efc3f */
[----:B------:R-:W-:Y:S02]  /*48d0*/  ULOP3.LUT UR9, UR12, 0x3fc0, URZ, 0xc0, !UPT ;  /* 0x00003fc00c097892 */ /* 0x000fe4000f8ec03f */
[----:B------:R-:W-:Y:S02]  /*48e0*/  ULEA UR12, UR5, UR10, 0xa ;  /* 0x0000000a050c7291 */ /* 0x000fe4000f8e503f */
[----:B------:R-:W-:Y:S02]  /*48f0*/  UIADD3 UR10, UR14, 0xc0, URZ ;  /* 0x000000c00e0a7890 */ /* 0x000fe4000fffe03f */
[----:B------:R-:W-:-:S03]  /*4900*/  ULOP3.LUT UR14, UR9, 0x1000000, URZ, 0xfc, !UPT ;  /* 0x01000000090e7892 */ /* 0x000fc6000f8efc3f */
[----:B------:R-:W-:-:S04]  /*4910*/  UMOV UR9, 0x40000040 ;  /* 0x4000004000097882 */ /* 0x000fc80000000000 */
[----:B------:R-:W-:Y:S01]  /*4920*/  HGMMA.64x96x16.F32 R72, gdesc[UR8].tnspA.tnspB, R72, gsb0 ;  /* 0x61600000084879f0 */ /* 0x000fe20008000848 */
[----:B------:R1:W-:Y:S06]  /*4930*/  MEMBAR.ALL.CTA ;  /* 0x0000000000007992 */ /* 0x0003ec0000008000 */
[----:B-1----:R-:W1:Y:S01]  /*4940*/  FENCE.VIEW.ASYNC.S ;  /* 0x00000000000073c6 */ /* 0x002e620000000000 */
[----:B------:R-:W-:Y:S02]  /*4950*/  ULOP3.LUT UR8, UR12, 0x2, URZ, 0xfc, !UPT ;  /* 0x000000020c087892 */ /* 0x000fe4000f8efc3f */
[----:B------:R-:W-:Y:S01]  /*4960*/  ULOP3.LUT UR10, UR14, 0x20, URZ, 0xfc, !UPT ;  /* 0x000000200e0a7892 */ /* 0x000fe2000f8efc3f */
[----:B------:R-:W-:Y:S01]  /*4970*/  UMOV UR9, 0x40000040 ;  /* 0x4000004000097882 */ /* 0x000fe20000000000 */
[----:B------:R-:W-:Y:S01]  /*4980*/  UMOV UR11, 0xc0000010 ;  /* 0xc0000010000b7882 */ /* 0x000fe20000000000 */
[----:B-1----:R-:W-:Y:S06]  /*4990*/  BAR.SYNC.DEFER_BLOCKING 0x5, 0x100 ;  /* 0x0144000000007b1d */ /* 0x002fec0000010000 */
[----:B------:R-:W-:-:S06]  /*49a0*/  WARPGROUP.ARRIVE ;  /* 0x00000000000079c5 */ /* 0x000fcc0000000000 */
[----:B------:R-:W-:Y:S01]  /*49b0*/  HGMMA.64x48x16.F32 R120, gdesc[UR12].tnspB, RZ, !UPT ;  /* 0x40a000000c7879f0 */ /* 0x000fe2000c7008ff */
[----:B------:R-:W-:-:S04]  /*49c0*/  ULOP3.LUT UR13, UR20, 0x1000000, URZ, 0xfc, !UPT ;  /* 0x01000000140d7892 */ /* 0x000fc8000f8efc3f */
[----:B------:R-:W-:Y:S01]  /*49d0*/  UIMAD UR13, UR5, 0x300, UR13 ;  /* 0x00000300050d78a4 */ /* 0x000fe2000f8e020d */
[----:B------:R-:W-:Y:S01]  /*49e0*/  HGMMA.64x48x16.F32 R120, gdesc[UR8].tnspB, R120 ;  /* 0x40a00000087879f0 */ /* 0x000fe20008700878 */
[----:B------:R-:W-:Y:S02]  /*49f0*/  ULOP3.LUT UR8, UR12, 0x4, URZ, 0xfc, !UPT ;  /* 0x000000040c087892 */ /* 0x000fe4000f8efc3f */
[----:B------:R-:W-:Y:S01]  /*4a00*/  UIADD3 UR10, UR14, 0x40, URZ ;  /* 0x000000400e0a7890 */ /* 0x000fe2000fffe03f */
[----:B------:R-:W-:Y:S01]  /*4a10*/  UMOV UR9, 0x40000040 ;  /* 0x4000004000097882 */ /* 0x000fe20000000000 */
[----:B------:R-:W-:-:S07]  /*4a20*/  UMOV UR11, 0xc0000010 ;  /* 0xc0000010000b7882 */ /* 0x000fce0000000000 */
[----:B------:R-:W-:Y:S01]  /*4a30*/  HGMMA.64x48x16.F32 R120, gdesc[UR8].tnspB, R120 ;  /* 0x40a00000087879f0 */ /* 0x000fe20008700878 */
[----:B------:R-:W-:Y:S02]  /*4a40*/  ULOP3.LUT UR8, UR12, 0x6, URZ, 0xfc, !UPT ;  /* 0x000000060c087892 */ /* 0x000fe4000f8efc3f */
[----:B------:R-:W-:Y:S01]  /*4a50*/  UIADD3 UR10, UR14, 0x60, URZ ;  /* 0x000000600e0a7890 */ /* 0x000fe2000fffe03f */
[----:B------:R-:W-:Y:S01]  /*4a60*/  UMOV UR9, 0x40000040 ;  /* 0x4000004000097882 */ /* 0x000fe20000000000 */
[----:B------:R-:W-:-:S07]  /*4a70*/  UMOV UR11, 0xc0000010 ;  /* 0xc0000010000b7882 */ /* 0x000fce0000000000 */
[----:B------:R-:W-:Y:S01]  /*4a80*/  HGMMA.64x48x16.F32 R120, gdesc[UR8].tnspB, R120 ;  /* 0x40a00000087879f0 */ /* 0x000fe20008700878 */
[----:B------:R-:W-:Y:S02]  /*4a90*/  UIADD3 UR8, UR12, 0x200, URZ ;  /* 0x000002000c087890 */ /* 0x000fe4000fffe03f */
        /* <DEDUP_REMOVED lines=17> */
[----:B------:R-:W-:Y:S01]  /*4bb0*/  UMOV UR11, 0xc0000010 ;  /* 0xc0000010000b7882 */ /* 0x000fe20000000000 */
[----:B------:R-:W-:Y:S02]  /*4bc0*/  ULEA UR12, UR5, UR19, 0xa ;  /* 0x00000013050c7291 */ /* 0x000fe4000f8e503f */
[----:B------:R-:W-:-:S04]  /*4bd0*/  UIADD3 UR5, UR5, 0x1, URZ ;  /* 0x0000000105057890 */ /* 0x000fc8000fffe03f */
[----:B------:R-:W-:Y:S01]  /*4be0*/  HGMMA.64x48x16.F32 R120, gdesc[UR8].tnspB, R120, gsb0 ;  /* 0x40a00000087879f0 */ /* 0x000fe20008000878 */
[----:B------:R-:W-:Y:S01]  /*4bf0*/  UMOV UR8, UR12 ;  /* 0x0000000c00087c82 */ /* 0x000fe20008000000 */
[----:B------:R-:W-:Y:S01]  /*4c00*/  UMOV UR9, 0x40000040 ;  /* 0x4000004000097882 */ /* 0x000fe20000000000 */
[----:B------:R-:W-:Y:S02]  /*4c10*/  WARPGROUP.DEPBAR.LE gsb0, 0x1 ;  /* 0x00008000000079c5 */ /* 0x000fe40000010100 */
[----:B------:R1:W-:Y:S01]  /*4c20*/  @!P0 SYNCS.ARRIVE.TRANS64.ART0 RZ, [UR22+0x30], R4 ;  /* 0x00003004ffff89a7 */ /* 0x0003e20008500016 */
[----:B------:R-:W-:Y:S01]  /*4c30*/  WARPGROUP.ARRIVE ;  /* 0x00000000000079c5 */ /* 0x000fe20000000000 */
[----:B------:R-:W-:Y:S01]  /*4c40*/  UMOV UR10, UR13 ;  /* 0x0000000d000a7c82 */ /* 0x000fe20008000000 */
[----:B------:R-:W-:-:S04]  /*4c50*/  UMOV UR11, 0x80000020 ;  /* 0x80000020000b7882 */ /* 0x000fc80000000000 */
[----:B------:R-:W-:Y:S01]  /*4c60*/  HGMMA.64x96x16.F32 R24, gdesc[UR8].tnspA.tnspB, R24, UP0 ;  /* 0x61600000081879f0 */ /* 0x000fe2000bf00818 */
[----:B------:R-:W-:Y:S01]  /*4c70*/  UIADD3 UR8, UR12, 0x80, URZ ;  /* 0x000000800c087890 */ /* 0x000fe2000fffe03f */
[----:B-1----:R-:W-:Y:S01]  /*4c80*/  @!P0 IMAD.MOV.U32 R4, RZ, RZ, 0x1 ;  /* 0x00000001ff048424 */ /* 0x002fe200078e00ff */
[----:B------:R-:W-:Y:S01]  /*4c90*/  UIADD3 UR10, UR13, 0x40, URZ ;  /* 0x000000400d0a7890 */ /* 0x000fe2000fffe03f */
[----:B------:R-:W-:Y:S01]  /*4ca0*/  UMOV UR9, 0x40000040 ;  /* 0x4000004000097882 */ /* 0x000fe20000000000 */
[----:B------:R-:W-:Y:S01]  /*4cb0*/  UMOV UR11, 0x80000020 ;  /* 0x80000020000b7882 */ /* 0x000fe20000000000 */
[----:B------:R-:W-:-:S04]  /*4cc0*/  UISETP.NE.AND UP0, UPT, UR5, 0x2, UPT ;  /* 0x000000020500788c */ /* 0x000fc8000bf05270 */
[----:B------:R-:W-:Y:S02]  /*4cd0*/  USEL UR5, UR5, URZ, UP0 ;  /* 0x0000003f05057287 */ /* 0x000fe40008000000 */
[----:B------:R-:W-:Y:S01]  /*4ce0*/  HGMMA.64x96x16.F32 R24, gdesc[UR8].tnspA.tnspB, R24 ;  /* 0x61600000081879f0 */ /* 0x000fe20008700818 */
[----:B------:R-:W-:Y:S02]  /*4cf0*/  UIADD3 UR8, UR12, 0x100, URZ ;  /* 0x000001000c087890 */ /* 0x000fe4000fffe03f */
[----:B------:R-:W-:Y:S01]  /*4d00*/  UIADD3 UR10, UR13, 0x80, URZ ;  /* 0x000000800d0a7890 */ /* 0x000fe2000fffe03f */
[----:B------:R-:W-:Y:S01]  /*4d10*/  UMOV UR9, 0x40000040 ;  /* 0x4000004000097882 */ /* 0x000fe20000000000 */
[----:B------:R-:W-:-:S07]  /*4d20*/  UMOV UR11, 0x80000020 ;  /* 0x80000020000b7882 */ /* 0x000fce0000000000 */
[----:B------:R-:W-:Y:S01]  /*4d30*/  HGMMA.64x96x16.F32 R24, gdesc[UR8].tnspA.tnspB, R24 ;  /* 0x61600000081879f0 */ /* 0x000fe20008700818 */
[----:B------:R-:W-:Y:S02]  /*4d40*/  UIADD3 UR8, UR12, 0x180, URZ ;  /* 0x000001800c087890 */ /* 0x000fe4000fffe03f */
[----:B------:R-:W-:Y:S01]  /*4d50*/  UIADD3 UR10, UR13, 0xc0, URZ ;  /* 0x000000c00d0a7890 */ /* 0x000fe2000fffe03f */
[----:B------:R-:W-:Y:S01]  /*4d60*/  UMOV UR9, 0x40000040 ;  /* 0x4000004000097882 */ /* 0x000fe20000000000 */
[----:B------:R-:W-:-:S07]  /*4d70*/  UMOV UR11, 0x80000020 ;  /* 0x80000020000b7882 */ /* 0x000fce0000000000 */
[----:B------:R-:W-:Y:S01]  /*4d80*/  HGMMA.64x96x16.F32 R24, gdesc[UR8].tnspA.tnspB, R24, gsb0 ;  /* 0x61600000081879f0 */ /* 0x000fe20008000818 */
[----:B------:R-:W-:Y:S02]  /*4d90*/  USEL UR8, URZ, 0x1, UP0 ;  /* 0x000000013f087887 */ /* 0x000fe40008000000 */
[----:B------:R-:W-:Y:S02]  /*4da0*/  WARPGROUP.DEPBAR.LE gsb0, 0x1 ;  /* 0x00008000000079c5 */ /* 0x000fe40000010100 */
[----:B------:R2:W-:Y:S01]  /*4db0*/  BAR.SYNC.DEFER_BLOCKING R5, 0xa0 ;  /* 0x000280050000751d */ /* 0x0005e20000010000 */
[----:B------:R-:W-:Y:S02]  /*4dc0*/  ULOP3.LUT UR4, UR4, UR8, URZ, 0x3c, !UPT ;  /* 0x0000000804047292 */ /* 0x000fe4000f8e3c3f */
[----:B------:R-:W-:-:S03]  /*4dd0*/  UPLOP3.LUT UP0, UPT, UPT, UPT, UPT, 0x80, 0x0 ;  /* 0x000000000000789c */ /* 0x000fc60003f0f070 */
[----:B------:R2:W-:Y:S04]  /*4de0*/  STS.128 [R186+0x28800], R120 ;  /* 0x02880078ba007388 */ /* 0x0005e80000000c00 */
[----:B------:R2:W-:Y:S04]  /*4df0*/  STS.128 [R186+0x29000], R124 ;  /* 0x0290007cba007388 */ /* 0x0005e80000000c00 */
[----:B------:R2:W-:Y:S04]  /*4e00*/  STS.128 [R186+0x29800], R128 ;  /* 0x02980080ba007388 */ /* 0x0005e80000000c00 */
[----:B------:R2:W-:Y:S04]  /*4e10*/  STS.128 [R186+0x2a000], R132 ;  /* 0x02a00084ba007388 */ /* 0x0005e80000000c00 */
[----:B------:R2:W-:Y:S04]  /*4e20*/  STS.128 [R186+0x2a800], R136 ;  /* 0x02a80088ba007388 */ /* 0x0005e80000000c00 */
[----:B------:R2:W-:Y:S01]  /*4e30*/  STS.128 [R186+0x2b000], R140 ;  /* 0x02b0008cba007388 */ /* 0x0005e20000000c00 */
[----:B------:R1:W-:Y:S06]  /*4e40*/  MEMBAR.ALL.CTA ;  /* 0x0000000000007992 */ /* 0x0003ec0000008000 */
[----:B-1----:R-:W1:Y:S02]  /*4e50*/  FENCE.VIEW.ASYNC.S ;  /* 0x00000000000073c6 */ /* 0x002e640000000000 */
[----:B-1----:R2:W-:Y:S06]  /*4e60*/  BAR.ARV R6, 0xa0 ;  /* 0x000280060000751d */ /* 0x0025ec0000002000 */
[----:B------:R-:W-:-:S02]  /*4e70*/  WARPGROUP.DEPBAR.LE gsb0, 0x0 ;  /* 0x00008000000079c5 */ /* 0x000fc40000010000 */
[----:B------:R2:W-:Y:S01]  /*4e80*/  @!P0 SYNCS.ARRIVE.TRANS64.ART0 RZ, [UR22+0x10], R4 ;  /* 0x00001004ffff89a7 */ /* 0x0005e20008500016 */
[----:B------:R-:W-:-:S13]  /*4e90*/  PLOP3.LUT P0, PT, PT, PT, UP1, 0x80, 0x0 ;  /* 0x000000000000781c */ /* 0x000fda0003f0f018 */
[----:B--2---:R-:W-:Y:S05]  /*4ea0*/  @P0 BRA `(.L_x_21) ;  /* 0xffffffe000980947 */ /* 0x004fea000383ffff */
        /* <DEDUP_REMOVED lines=23> */
[----:B------:R-:W-:-:S07]  /*5020*/  F2FP.F16.F32.PACK_AB R118, R118, R119 ;  /* 0x000000777676723e */ /* 0x000fce00000000ff */
.L_x_16:
[----:B------:R-:W-:Y:S01]  /*5030*/  LOP3.LUT R5, R0, 0x80, RZ, 0xc0, !PT ;  /* 0x0000008000057812 */ /* 0x000fe200078ec0ff */
[----:B------:R-:W-:Y:S01]  /*5040*/  IMAD R20, R21, 0x10, R2 ;  /* 0x0000001015147824 */ /* 0x000fe200078e0202 */
[----:B------:R-:W-:-:S04]  /*5050*/  DEPBAR.LE SB0, 0x1 ;  /* 0x000080400000791a */ /* 0x000fc80000000000 */
[----:B------:R-:W-:Y:S01]  /*5060*/  LEA.HI R5, R5, R0, RZ, 0x19 ;  /* 0x0000000005057211 */ /* 0x000fe200078fc8ff */
[----:B------:R-:W-:Y:S01]  /*5070*/  IMAD.U32 R0, R20, 0x20, R3 ;  /* 0x0000002014007824 */ /* 0x000fe200078e0003 */
[----:B------:R-:W-:Y:S01]  /*5080*/  PRMT R15, R15, 0x5432, R15 ;  /* 0x000054320f0f7816 */ /* 0x000fe2000000000f */
[----:B------:R-:W1:Y:S01]  /*5090*/  S2UR UR10, SR_CTAID.X ;  /* 0x00000000000a79c3 */ /* 0x000e620000002500 */
[----:B------:R-:W-:Y:S01]  /*50a0*/  PRMT R14, R14, 0x5432, R14 ;  /* 0x000054320e0e7816 */ /* 0x000fe2000000000e */
[----:B------:R-:W-:Y:S01]  /*50b0*/  IMAD.SHL.U32 R5, R5, 0x20, RZ ;  /* 0x0000002005057824 */ /* 0x000fe200078e00ff */
[----:B------:R-:W-:Y:S01]  /*50c0*/  IADD3 R0, R0, UR7, R0 ;  /* 0x0000000700007c10 */ /* 0x000fe2000fffe000 */
[----:B------:R-:W-:Y:S01]  /*50d0*/  UISETP.NE.AND UP0, UPT, UR55, 0x4, UPT ;  /* 0x000000043700788c */ /* 0x000fe2000bf05270 */
[----:B------:R-:W-:Y:S01]  /*50e0*/  PRMT R13, R13, 0x5432, R13 ;  /* 0x000054320d0d7816 */ /* 0x000fe2000000000d */
[----:B------:R-:W-:Y:S01]  /*50f0*/  ULDC UR4, c[0x0][0x600] ;  /* 0x0001800000047ab9 */ /* 0x000fe20000000800 */
[----:B------:R-:W-:Y:S01]  /*5100*/  LOP3.LUT R2, R5, 0xc0, RZ, 0xc0, !PT ;  /* 0x000000c005027812 */ /* 0x000fe200078ec0ff */
[----:B------:R-:W-:Y:S01]  /*5110*/  VIADD R0, R0, 0x6800 ;  /* 0x0000680000007836 */ /* 0x000fe20000000000 */
[----:B------:R-:W-:Y:S01]  /*5120*/  PRMT R12, R12, 0x5432, R12 ;  /* 0x000054320c0c7816 */ /* 0x000fe2000000000c */
[----:B------:R-:W-:Y:S01]  /*5130*/  FMUL R21, R34, UR4 ;  /* 0x0000000422157c20 */ /* 0x000fe20008400000 */
[----:B------:R-:W-:Y:S01]  /*5140*/  PRMT R11, R11, 0x5432, R11 ;  /* 0x000054320b0b7816 */ /* 0x000fe2000000000b */
[----:B------:R-:W-:Y:S01]  /*5150*/  IMAD.IADD R2, R3, 0x1, R2 ;  /* 0x0000000103027824 */ /* 0x000fe200078e0202 */
[----:B------:R-:W-:Y:S01]  /*5160*/  SHF.R.U32.HI R5, RZ, 0x3, R0 ;  /* 0x00000003ff057819 */ /* 0x000fe20000011600 */
[----:B------:R-:W2:Y:S01]  /*5170*/  S2UR UR11, SR_CTAID.Y ;  /* 0x00000000000b79c3 */ /* 0x000ea20000002600 */
[----:B------:R-:W-:Y:S01]  /*5180*/  PRMT R10, R10, 0x5432, R10 ;  /* 0x000054320a0a7816 */ /* 0x000fe2000000000a */
[----:B------:R-:W-:Y:S01]  /*5190*/  FMUL R25, R25, UR4 ;  /* 0x0000000419197c20 */ /* 0x000fe20008400000 */
[----:B------:R-:W-:Y:S01]  /*51a0*/  LOP3.LUT P0, RZ, R2, 0x80, RZ, 0xc0, !PT ;  /* 0x0000008002ff7812 */ /* 0x000fe2000780c0ff */
[----:B------:R-:W-:Y:S01]  /*51b0*/  FMUL R29, R29, UR4 ;  /* 0x000000041d1d7c20 */ /* 0x000fe20008400000 */
[----:B------:R-:W-:Y:S01]  /*51c0*/  LOP3.LUT R4, R0, 0x30, R5, 0x78, !PT ;  /* 0x0000003000047812 */ /* 0x000fe200078e7805 */
[----:B------:R-:W-:Y:S01]  /*51d0*/  IMAD.MOV.U32 R5, RZ, RZ, RZ ;  /* 0x000000ffff057224 */ /* 0x000fe200078e00ff */
[----:B------:R-:W-:Y:S01]  /*51e0*/  PLOP3.LUT P3, PT, PT, PT, UP0, 0x80, 0x0 ;  /* 0x000000000000781c */ /* 0x000fe20003f6f008 */
[----:B------:R-:W3:Y:S01]  /*51f0*/  S2UR UR12, SR_CTAID.Z ;  /* 0x00000000000c79c3 */ /* 0x000ee20000002700 */
[C---:B------:R-:W-:Y:S01]  /*5200*/  IADD3 R6, P1, R4.reuse, 0x2000, RZ ;  /* 0x0000200004067810 */ /* 0x040fe20007f3e0ff */
[----:B------:R-:W-:Y:S01]  /*5210*/  VIADD R0, R4, 0x20 ;  /* 0x0000002004007836 */ /* 0x000fe20000000000 */
[----:B------:R-:W-:-:S05]  /*5220*/  MOV R2, R4 ;  /* 0x0000000400027202 */ /* 0x000fca0000000f00 */
[----:B------:R-:W-:Y:S01]  /*5230*/  BAR.SYNC.DEFER_BLOCKING 0x1, 0x100 ;  /* 0x0044000000007b1d */ /* 0x000fe20000010000 */
[----:B------:R-:W-:Y:S01]  /*5240*/  FMUL R32, R32, UR4 ;  /* 0x0000000420207c20 */ /* 0x000fe20008400000 */
[----:B------:R-:W-:Y:S02]  /*5250*/  IMAD.X R7, RZ, RZ, RZ, P1 ;  /* 0x000000ffff077224 */ /* 0x000fe400008e06ff */
[----:B------:R-:W-:Y:S01]  /*5260*/  FMUL R33, R33, UR4 ;  /* 0x0000000421217c20 */ /* 0x000fe20008400000 */
[C---:B------:R-:W-:Y:S01]  /*5270*/  @P0 VIADD R0, R4.reuse, 0xffffffe0 ;  /* 0xffffffe004000836 */ /* 0x040fe20000000000 */
[----:B------:R-:W-:Y:S01]  /*5280*/  IADD3 R8, P0, R4, 0x4000, RZ ;  /* 0x0000400004087810 */ /* 0x000fe20007f1e0ff */
[----:B------:R-:W-:Y:S01]  /*5290*/  FMUL R22, R36, UR4 ;  /* 0x0000000424167c20 */ /* 0x000fe20008400000 */
[----:B------:R-:W-:Y:S01]  /*52a0*/  MOV R17, R6 ;  /* 0x0000000600117202 */ /* 0x000fe20000000f00 */
[----:B------:R-:W-:Y:S01]  /*52b0*/  IMAD.MOV.U32 R4, RZ, RZ, R0 ;  /* 0x000000ffff047224 */ /* 0x000fe200078e0000 */
[----:B------:R-:W-:Y:S01]  /*52c0*/  IADD3 R6, P1, R0, 0x4000, RZ ;  /* 0x0000400000067810 */ /* 0x000fe20007f3e0ff */
[----:B------:R-:W-:-:S02]  /*52d0*/  IMAD.X R9, RZ, RZ, RZ, P0 ;  /* 0x000000ffff097224 */ /* 0x000fc400000e06ff */
[----:B------:R-:W-:Y:S01]  /*52e0*/  FMUL R37, R37, UR4 ;  /* 0x0000000425257c20 */ /* 0x000fe20008400000 */
[----:B------:R-:W-:Y:S01]  /*52f0*/  FMUL R23, R38, UR4 ;  /* 0x0000000426177c20 */ /* 0x000fe20008400000 */
[----:B------:R-:W-:Y:S01]  /*5300*/  MOV R16, R4 ;  /* 0x0000000400107202 */ /* 0x000fe20000000f00 */
[----:B------:R-:W-:Y:S01]  /*5310*/  IMAD.X R7, RZ, RZ, RZ, P1 ;  /* 0x000000ffff077224 */ /* 0x000fe200008e06ff */
[----:B------:R-:W-:Y:S01]  /*5320*/  IADD3 R4, P0, R0, 0x2000, RZ ;  /* 0x0000200000047810 */ /* 0x000fe20007f1e0ff */
[----:B------:R-:W-:Y:S01]  /*5330*/  FMUL R40, R40, UR4 ;  /* 0x0000000428287c20 */ /* 0x000fe20008400000 */
[----:B------:R-:W-:Y:S01]  /*5340*/  MOV R18, R8 ;  /* 0x0000000800127202 */ /* 0x000fe20000000f00 */
[----:B------:R-:W-:Y:S01]  /*5350*/  FMUL R41, R41, UR4 ;  /* 0x0000000429297c20 */ /* 0x000fe20008400000 */
[----:B------:R-:W-:Y:S01]  /*5360*/  PRMT R9, R82, 0x5432, R82 ;  /* 0x0000543252097816 */ /* 0x000fe20000000052 */
[----:B------:R-:W-:Y:S01]  /*5370*/  IMAD.X R5, RZ, RZ, RZ, P0 ;  /* 0x000000ffff057224 */ /* 0x000fe200000e06ff */
[----:B------:R-:W-:Y:S01]  /*5380*/  PRMT R8, R80, 0x5432, R80 ;  /* 0x0000543250087816 */ /* 0x000fe20000000050 */
[----:B------:R-:W-:Y:S01]  /*5390*/  FMUL R45, R45, UR4 ;  /* 0x000000042d2d7c20 */ /* 0x000fe20008400000 */
[----:B------:R-:W-:Y:S01]  /*53a0*/  FMUL R19, R46, UR4 ;  /* 0x000000042e137c20 */ /* 0x000fe20008400000 */
[----:B------:R4:W-:Y:S01]  /*53b0*/  STSM.16.M88.4 [R2], R12 ;  /* 0x0000000c02007844 */ /* 0x0009e20000000200 */
[----:B------:R-:W-:Y:S01]  /*53c0*/  MOV R0, R4 ;  /* 0x0000000400007202 */ /* 0x000fe20000000f00 */
[----:B------:R-:W-:Y:S01]  /*53d0*/  FMUL R34, R47, UR4 ;  /* 0x000000042f227c20 */ /* 0x000fe20008400000 */
[----:B------:R-:W-:Y:S01]  /*53e0*/  PRMT R5, R98, 0x5432, R98 ;  /* 0x0000543262057816 */ /* 0x000fe20000000062 */
[----:B------:R5:W-:Y:S01]  /*53f0*/  STSM.16.M88.4 [R16], R8 ;  /* 0x0000000810007844 */ /* 0x000be20000000200 */
[----:B------:R-:W-:Y:S01]  /*5400*/  PRMT R4, R96, 0x5432, R96 ;  /* 0x0000543260047816 */ /* 0x000fe20000000060 */
[----:B------:R-:W-:Y:S01]  /*5410*/  FMUL R48, R48, UR4 ;  /* 0x0000000430307c20 */ /* 0x000fe20008400000 */
        /* <DEDUP_REMOVED lines=9> */
[----:B----4-:R-:W-:Y:S01]  /*54b0*/  MOV R2, R6 ;  /* 0x0000000600027202 */ /* 0x010fe20000000f00 */
[----:B------:R-:W-:Y:S01]  /*54c0*/  FMUL R14, R28, UR4 ;  /* 0x000000041c0e7c20 */ /* 0x000fe20008400000 */
[----:B------:R-:W-:Y:S01]  /*54d0*/  PRMT R7, R102, 0x5432, R102 ;  /* 0x0000543266077816 */ /* 0x000fe20000000066 */
[----:B------:R-:W-:Y:S01]  /*54e0*/  FMUL R15, R30, UR4 ;  /* 0x000000041e0f7c20 */ /* 0x000fe20008400000 */
[----:B-----5:R-:W-:Y:S01]  /*54f0*/  PRMT R11, R94, 0x5432, R94 ;  /* 0x000054325e0b7816 */ /* 0x020fe2000000005e */
[----:B------:R-:W-:Y:S01]  /*5500*/  FMUL R12, R24, UR4 ;  /* 0x00000004180c7c20 */ /* 0x000fe20008400000 */
[----:B------:R-:W-:Y:S01]  /*5510*/  PRMT R10, R92, 0x5432, R92 ;  /* 0x000054325c0a7816 */ /* 0x000fe2000000005c */
[----:B------:R-:W-:Y:S01]  /*5520*/  FMUL R13, R26, UR4 ;  /* 0x000000041a0d7c20 */ /* 0x000fe20008400000 */
[----:B------:R-:W-:Y:S01]  /*5530*/  PRMT R9, R90, 0x5432, R90 ;  /* 0x000054325a097816 */ /* 0x000fe2000000005a */
[----:B------:R-:W-:Y:S01]  /*5540*/  FMUL R16, R35, UR4 ;  /* 0x0000000423107c20 */ /* 0x000fe20008400000 */
[----:B------:R-:W-:Y:S01]  /*5550*/  PRMT R8, R88, 0x5432, R88 ;  /* 0x0000543258087816 */ /* 0x000fe20000000058 */
[----:B------:R-:W-:Y:S01]  /*5560*/  FMUL R28, R39, UR4 ;  /* 0x00000004271c7c20 */ /* 0x000fe20008400000 */
[----:B------:R-:W-:Y:S01]  /*5570*/  PRMT R6, R100, 0x5432, R100 ;  /* 0x0000543264067816 */ /* 0x000fe20000000064 */
[----:B------:R-:W-:Y:S01]  /*5580*/  FMUL R30, R43, UR4 ;  /* 0x000000042b1e7c20 */ /* 0x000fe20008400000 */
[----:B------:R-:W-:Y:S01]  /*5590*/  FMUL R58, R58, UR4 ;  /* 0x000000043a3a7c20 */ /* 0x000fe20008400000 */
[----:B------:R4:W-:Y:S01]  /*55a0*/  STSM.16.M88.4 [R17], R8 ;  /* 0x0000000811007844 */ /* 0x0009e20000000200 */
[----:B------:R-:W-:Y:S01]  /*55b0*/  FMUL R59, R59, UR4 ;  /* 0x000000043b3b7c20 */ /* 0x000fe20008400000 */
[----:B------:R-:W-:Y:S01]  /*55c0*/  FMUL R60, R60, UR4 ;  /* 0x000000043c3c7c20 */ /* 0x000fe20008400000 */
[----:B------:R-:W-:Y:S01]  /*55d0*/  FMUL R61, R61, UR4 ;  /* 0x000000043d3d7c20 */ /* 0x000fe20008400000 */
[----:B------:R5:W-:Y:S01]  /*55e0*/  STSM.16.M88.4 [R0], R4 ;  /* 0x0000000400007844 */ /* 0x000be20000000200 */
[----:B------:R-:W-:Y:S01]  /*55f0*/  FMUL R62, R62, UR4 ;  /* 0x000000043e3e7c20 */ /* 0x000fe20008400000 */
[----:B------:R-:W-:Y:S01]  /*5600*/  FMUL R63, R63, UR4 ;  /* 0x000000043f3f7c20 */ /* 0x000fe20008400000 */
[----:B------:R-:W-:Y:S01]  /*5610*/  FMUL R64, R64, UR4 ;  /* 0x0000000440407c20 */ /* 0x000fe20008400000 */
[----:B------:R-:W-:Y:S01]  /*5620*/  FMUL R65, R65, UR4 ;  /* 0x0000000441417c20 */ /* 0x000fe20008400000 */
[----:B------:R-:W-:Y:S01]  /*5630*/  FMUL R66, R66, UR4 ;  /* 0x0000000442427c20 */ /* 0x000fe20008400000 */
[----:B-1----:R-:W-:Y:S01]  /*5640*/  USHF.L.U32 UR10, UR10, 0x7, URZ ;  /* 0x000000070a0a7899 */ /* 0x002fe2000800063f */
[----:B------:R-:W-:Y:S01]  /*5650*/  FMUL R67, R67, UR4 ;  /* 0x0000000443437c20 */ /* 0x000fe20008400000 */
[----:B------:R-:W-:Y:S01]  /*5660*/  FMUL R68, R68, UR4 ;  /* 0x0000000444447c20 */ /* 0x000fe20008400000 */
[----:B------:R-:W-:Y:S01]  /*5670*/  FMUL R69, R69, UR4 ;  /* 0x0000000445457c20 */ /* 0x000fe20008400000 */
[----:B------:R-:W-:Y:S01]  /*5680*/  FMUL R70, R70, UR4 ;  /* 0x0000000446467c20 */ /* 0x000fe20008400000 */
[----:B------:R-:W-:Y:S01]  /*5690*/  FMUL R71, R71, UR4 ;  /* 0x0000000447477c20 */ /* 0x000fe20008400000 */
[----:B----4-:R-:W-:Y:S01]  /*56a0*/  FMUL R8, R27, UR4 ;  /* 0x000000041b087c20 */ /* 0x010fe20008400000 */
[----:B------:R-:W-:Y:S01]  /*56b0*/  FMUL R17, R42, UR4 ;  /* 0x000000042a117c20 */ /* 0x000fe20008400000 */
[----:B-----5:R-:W-:Y:S01]  /*56c0*/  PRMT R7, R110, 0x5432, R110 ;  /* 0x000054326e077816 */ /* 0x020fe2000000006e */
[----:B------:R-:W-:Y:S01]  /*56d0*/  FMUL R0, R31, UR4 ;  /* 0x000000041f007c20 */ /* 0x000fe20008400000 */
[----:B------:R-:W-:-:S02]  /*56e0*/  PRMT R6, R108, 0x5432, R108 ;  /* 0x000054326c067816 */ /* 0x000fc4000000006c */
[----:B------:R-:W-:Y:S02]  /*56f0*/  PRMT R5, R106, 0x5432, R106 ;  /* 0x000054326a057816 */ /* 0x000fe4000000006a */
[----:B------:R-:W-:-:S05]  /*5700*/  PRMT R4, R104, 0x5432, R104 ;  /* 0x0000543268047816 */ /* 0x000fca0000000068 */
[----:B------:R1:W-:Y:S02]  /*5710*/  STSM.16.M88.4 [R18], R4 ;  /* 0x0000000412007844 */ /* 0x0003e40000000200 */
[----:B-1----:R-:W-:Y:S01]  /*5720*/  PRMT R7, R118, 0x5432, R118 ;  /* 0x0000543276077816 */ /* 0x002fe20000000076 */
[----:B------:R-:W-:Y:S01]  /*5730*/  FMUL R18, R44, UR4 ;  /* 0x000000042c127c20 */ /* 0x000fe20008400000 */
[----:B------:R-:W-:Y:S02]  /*5740*/  PRMT R6, R116, 0x5432, R116 ;  /* 0x0000543274067816 */ /* 0x000fe40000000074 */
[----:B------:R-:W-:Y:S02]  /*5750*/  PRMT R5, R114, 0x5432, R114 ;  /* 0x0000543272057816 */ /* 0x000fe40000000072 */
[----:B------:R-:W-:-:S05]  /*5760*/  PRMT R4, R112, 0x5432, R112 ;  /* 0x0000543270047816 */ /* 0x000fca0000000070 */
[----:B------:R1:W-:Y:S01]  /*5770*/  STSM.16.M88.4 [R2], R4 ;  /* 0x0000000402007844 */ /* 0x0003e20000000200 */
[----:B------:R4:W-:Y:S06]  /*5780*/  MEMBAR.ALL.CTA ;  /* 0x0000000000007992 */ /* 0x0009ec0000008000 */
[----:B----4-:R-:W4:Y:S02]  /*5790*/  FENCE.VIEW.ASYNC.S ;  /* 0x00000000000073c6 */ /* 0x010f240000000000 */
[----:B----4-:R-:W-:Y:S06]  /*57a0*/  BAR.SYNC.DEFER_BLOCKING 0x1, 0x100 ;  /* 0x0044000000007b1d */ /* 0x010fec0000010000 */
[----:B--23--:R-:W-:Y:S05]  /*57b0*/  @P3 BRA `(.L_x_22) ;  /* 0x0000000000443947 */ /* 0x00cfea0003800000 */
[----:B------:R-:W-:Y:S01]  /*57c0*/  ULDC.64 UR4, c[0x0][0x198] ;  /* 0x0000660000047ab9 */ /* 0x000fe20000000a00 */
[----:B------:R-:W-:Y:S02]  /*57d0*/  UIADD3 UR8, UR7, 0x6800, URZ ;  /* 0x0000680007087890 */ /* 0x000fe4000fffe03f */
[----:B------:R-:W-:Y:S02]  /*57e0*/  UIADD3 UR14, UP0, UR4, 0x2f0, URZ ;  /* 0x000002f0040e7890 */ /* 0x000fe4000ff1e03f */
[----:B------:R-:W-:Y:S02]  /*57f0*/  UIADD3 UR6, UR7, 0xa800, URZ ;  /* 0x0000a80007067890 */ /* 0x000fe4000fffe03f */
[----:B------:R-:W-:Y:S02]  /*5800*/  UIADD3.X UR15, URZ, UR5, URZ, UP0, !UPT ;  /* 0x000000053f0f7290 */ /* 0x000fe400087fe43f */
[----:B------:R-:W-:Y:S01]  /*5810*/  UIADD3 UR5, UR7, 0x8800, URZ ;  /* 0x0000880007057890 */ /* 0x000fe2000fffe03f */
[----:B------:R-:W-:Y:S01]  /*5820*/  UMOV UR9, URZ ;  /* 0x0000003f00097c82 */ /* 0x000fe20008000000 */
[----:B------:R-:W-:-:S05]  /*5830*/  UMOV UR4, 0x20 ;  /* 0x0000002000047882 */ /* 0x000fca0000000000 */
[----:B------:R2:W-:Y:S02]  /*5840*/  UTMASTG.4D [UR8], [UR14], desc[URZ] ;  /* 0x00003f080e0073b5 */ /* 0x0005e40008019000 */
[----:B--2---:R-:W-:Y:S01]  /*5850*/  UMOV UR8, UR5 ;  /* 0x0000000500087c82 */ /* 0x004fe20008000000 */
[----:B------:R-:W-:Y:S01]  /*5860*/  UMOV UR9, UR4 ;  /* 0x0000000400097c82 */ /* 0x000fe20008000000 */
[----:B------:R-:W-:Y:S01]  /*5870*/  UMOV UR4, 0x40 ;  /* 0x0000004000047882 */ /* 0x000fe20000000000 */
[----:B------:R2:W-:Y:S02]  /*5880*/  UTMASTG.4D [UR8], [UR14], desc[URZ] ;  /* 0x00003f080e0073b5 */ /* 0x0005e40008019000 */
[----:B--2---:R-:W-:Y:S01]  /*5890*/  UMOV UR8, UR6 ;  /* 0x0000000600087c82 */ /* 0x004fe20008000000 */
[----:B------:R-:W-:Y:S02]  /*58a0*/  UMOV UR9, UR4 ;  /* 0x0000000400097c82 */ /* 0x000fe40008000000 */
[----:B------:R2:W-:Y:S02]  /*58b0*/  UTMASTG.4D [UR8], [UR14], desc[URZ] ;  /* 0x00003f080e0073b5 */ /* 0x0005e40008019000 */
[----:B--2---:R0:W-:Y:S02]  /*58c0*/  UTMACMDFLUSH ;  /* 0x00000000000079b7 */ /* 0x0041e40000000000 */
.L_x_22:
[----:B------:R-:W-:Y:S01]  /*58d0*/  IMAD.U32 R3, R20, 0x10, R3 ;  /* 0x0000001014037824 */ /* 0x000fe200078e0003 */
[----:B------:R-:W-:-:S04]  /*58e0*/  DEPBAR.LE SB0, 0x1 ;  /* 0x000080400000791a */ /* 0x000fc80000000000 */
[----:B------:R-:W-:Y:S02]  /*58f0*/  IADD3 R3, R3, UR7, R3 ;  /* 0x0000000703037c10 */ /* 0x000fe4000fffe003 */
[----:B------:R-:W-:Y:S02]  /*5900*/  F2FP.F16.F32.PACK_AB R13, R8, R13 ;  /* 0x0000000d080d723e */ /* 0x000fe400000000ff */
[----:B------:R-:W-:Y:S01]  /*5910*/  F2FP.F16.F32.PACK_AB R15, R0, R15 ;  /* 0x0000000f000f723e */ /* 0x000fe200000000ff */
[----:B------:R-:W-:Y:S01]  /*5920*/  VIADD R3, R3, 0xc800 ;  /* 0x0000c80003037836 */ /* 0x000fe20000000000 */
[----:B------:R-:W-:Y:S02]  /*5930*/  F2FP.F16.F32.PACK_AB R14, R29, R14 ;  /* 0x0000000e1d0e723e */ /* 0x000fe400000000ff */
[----:B------:R-:W-:Y:S02]  /*5940*/  F2FP.F16.F32.PACK_AB R12, R25, R12 ;  /* 0x0000000c190c723e */ /* 0x000fe400000000ff */
[----:B-1----:R-:W-:-:S02]  /*5950*/  SHF.R.U32.HI R2, RZ, 0x3, R3 ;  /* 0x00000003ff027819 */ /* 0x002fc40000011603 */
[----:B------:R-:W-:Y:S02]  /*5960*/  F2FP.F16.F32.PACK_AB R23, R28, R23 ;  /* 0x000000171c17723e */ /* 0x000fe400000000ff */
[----:B------:R-:W-:Y:S01]  /*5970*/  LOP3.LUT R2, R3, 0x10, R2, 0x78, !PT ;  /* 0x0000001003027812 */ /* 0x000fe200078e7802 */
[----:B------:R-:W-:Y:S01]  /*5980*/  IMAD.MOV.U32 R3, RZ, RZ, RZ ;  /* 0x000000ffff037224 */ /* 0x000fe200078e00ff */
[----:B------:R-:W-:Y:S02]  /*5990*/  F2FP.F16.F32.PACK_AB R22, R37, R22 ;  /* 0x000000162516723e */ /* 0x000fe400000000ff */
[C---:B------:R-:W-:Y:S02]  /*59a0*/  IADD3 R4, P0, R2.reuse, 0x1000, RZ ;  /* 0x0000100002047810 */ /* 0x040fe40007f1e0ff */
[C---:B------:R-:W-:Y:S02]  /*59b0*/  IADD3 R6, P1, R2.reuse, 0x2000, RZ ;  /* 0x0000200002067810 */ /* 0x040fe40007f3e0ff */
[C---:B------:R-:W-:Y:S01]  /*59c0*/  IADD3 R10, P2, R2.reuse, 0x4000, RZ ;  /* 0x00004000020a7810 */ /* 0x040fe20007f5e0ff */
[----:B------:R-:W-:Y:S01]  /*59d0*/  IMAD.X R5, RZ, RZ, RZ, P0 ;  /* 0x000000ffff057224 */ /* 0x000fe200000e06ff */
[C---:B------:R-:W-:Y:S01]  /*59e0*/  IADD3 R8, P0, R2.reuse, 0x3000, RZ ;  /* 0x0000300002087810 */ /* 0x040fe20007f1e0ff */
[----:B------:R-:W-:Y:S01]  /*59f0*/  IMAD.X R7, RZ, RZ, RZ, P1 ;  /* 0x000000ffff077224 */ /* 0x000fe200008e06ff */
[----:B------:R-:W-:Y:S01]  /*5a00*/  MOV R0, R2 ;  /* 0x0000000200007202 */ /* 0x000fe20000000f00 */
[----:B------:R-:W-:Y:S01]  /*5a10*/  BAR.SYNC.DEFER_BLOCKING 0x1, 0x100 ;  /* 0x0044000000007b1d */ /* 0x000fe20000010000 */
[----:B------:R-:W-:Y:S01]  /*5a20*/  IADD3 R2, P1, R2, 0x5000, RZ ;  /* 0x0000500002027810 */ /* 0x000fe20007f3e0ff */
[----:B------:R-:W-:Y:S01]  /*5a30*/  IMAD.X R9, RZ, RZ, RZ, P0 ;  /* 0x000000ffff097224 */ /* 0x000fe200000e06ff */
[----:B------:R-:W-:Y:S01]  /*5a40*/  MOV R24, R4 ;  /* 0x0000000400187202 */ /* 0x000fe20000000f00 */
[----:B------:R-:W-:Y:S01]  /*5a50*/  IMAD.X R11, RZ, RZ, RZ, P2 ;  /* 0x000000ffff0b7224 */ /* 0x000fe200010e06ff */
[----:B------:R-:W-:Y:S01]  /*5a60*/  F2FP.F16.F32.PACK_AB R21, R16, R21 ;  /* 0x000000151015723e */ /* 0x000fe200000000ff */
[----:B------:R-:W-:Y:S01]  /*5a70*/  IMAD.X R3, RZ, RZ, RZ, P1 ;  /* 0x000000ffff037224 */ /* 0x000fe200008e06ff */
[----:B------:R-:W-:-:S02]  /*5a80*/  F2FP.F16.F32.PACK_AB R20, R33, R32 ;  /* 0x000000202114723e */ /* 0x000fc400000000ff */
[----:B------:R-:W-:Y:S02]  /*5a90*/  MOV R25, R6 ;  /* 0x0000000600197202 */ /* 0x000fe40000000f00 */
[----:B------:R-:W-:Y:S02]  /*5aa0*/  F2FP.F16.F32.PACK_AB R19, R34, R19 ;  /* 0x000000132213723e */ /* 0x000fe400000000ff */
[----:B------:R-:W-:Y:S02]  /*5ab0*/  F2FP.F16.F32.PACK_AB R18, R45, R18 ;  /* 0x000000122d12723e */ /* 0x000fe400000000ff */
[----:B------:R-:W-:Y:S02]  /*5ac0*/  F2FP.F16.F32.PACK_AB R17, R30, R17 ;  /* 0x000000111e11723e */ /* 0x000fe400000000ff */
[----:B------:R-:W-:Y:S02]  /*5ad0*/  F2FP.F16.F32.PACK_AB R16, R41, R40 ;  /* 0x000000282910723e */ /* 0x000fe400000000ff */
[----:B------:R-:W-:-:S02]  /*5ae0*/  MOV R26, R8 ;  /* 0x00000008001a7202 */ /* 0x000fc40000000f00 */
[----:B------:R-:W-:Y:S02]  /*5af0*/  F2FP.F16.F32.PACK_AB R9, R59, R58 ;  /* 0x0000003a3b09723e */ /* 0x000fe400000000ff */
[----:B------:R-:W-:Y:S01]  /*5b00*/  F2FP.F16.F32.PACK_AB R8, R57, R56 ;  /* 0x000000383908723e */ /* 0x000fe200000000ff */
[----:B------:R1:W-:Y:S01]  /*5b10*/  STSM.16.M88.4 [R0], R12 ;  /* 0x0000000c00007844 */ /* 0x0003e20000000200 */
[----:B------:R-:W-:Y:S02]  /*5b20*/  MOV R2, R2 ;  /* 0x0000000200027202 */ /* 0x000fe40000000f00 */
[----:B------:R-:W-:Y:S01]  /*5b30*/  F2FP.F16.F32.PACK_AB R7, R71, R70 ;  /* 0x000000464707723e */ /* 0x000fe200000000ff */
[----:B------:R2:W-:Y:S01]  /*5b40*/  STSM.16.M88.4 [R24], R20 ;  /* 0x0000001418007844 */ /* 0x0005e20000000200 */
[----:B------:R-:W-:Y:S02]  /*5b50*/  F2FP.F16.F32.PACK_AB R6, R69, R68 ;  /* 0x000000444506723e */ /* 0x000fe400000000ff */
[----:B------:R-:W-:Y:S01]  /*5b60*/  F2FP.F16.F32.PACK_AB R5, R67, R66 ;  /* 0x000000424305723e */ /* 0x000fe200000000ff */
[----:B------:R2:W-:Y:S01]  /*5b70*/  STSM.16.M88.4 [R25], R16 ;  /* 0x0000001019007844 */ /* 0x0005e20000000200 */
[----:B------:R-:W-:-:S02]  /*5b80*/  F2FP.F16.F32.PACK_AB R4, R65, R64 ;  /* 0x000000404104723e */ /* 0x000fc400000000ff */
[----:B-1----:R-:W-:Y:S02]  /*5b90*/  MOV R0, R10 ;  /* 0x0000000a00007202 */ /* 0x002fe40000000f00 */
[----:B------:R-:W-:Y:S02]  /*5ba0*/  F2FP.F16.F32.PACK_AB R15, R55, R54 ;  /* 0x00000036370f723e */ /* 0x000fe400000000ff */
[----:B------:R-:W-:Y:S02]  /*5bb0*/  F2FP.F16.F32.PACK_AB R14, R53, R52 ;  /* 0x00000034350e723e */ /* 0x000fe400000000ff */
[----:B------:R-:W-:Y:S02]  /*5bc0*/  F2FP.F16.F32.PACK_AB R13, R51, R50 ;  /* 0x00000032330d723e */ /* 0x000fe400000000ff */
[----:B------:R-:W-:Y:S02]  /*5bd0*/  F2FP.F16.F32.PACK_AB R12, R49, R48 ;  /* 0x00000030310c723e */ /* 0x000fe400000000ff */
[----:B------:R-:W-:-:S02]  /*5be0*/  F2FP.F16.F32.PACK_AB R11, R63, R62 ;  /* 0x0000003e3f0b723e */ /* 0x000fc400000000ff */
[----:B------:R-:W-:Y:S01]  /*5bf0*/  F2FP.F16.F32.PACK_AB R10, R61, R60 ;  /* 0x0000003c3d0a723e */ /* 0x000fe200000000ff */
[----:B------:R2:W-:Y:S04]  /*5c00*/  STSM.16.M88.4 [R26], R12 ;  /* 0x0000000c1a007844 */ /* 0x0005e80000000200 */
[----:B------:R2:W-:Y:S04]  /*5c10*/  STSM.16.M88.4 [R0], R8 ;  /* 0x0000000800007844 */ /* 0x0005e80000000200 */
[----:B------:R2:W-:Y:S01]  /*5c20*/  STSM.16.M88.4 [R2], R4 ;  /* 0x0000000402007844 */ /* 0x0005e20000000200 */
[----:B------:R1:W-:Y:S06]  /*5c30*/  MEMBAR.ALL.CTA ;  /* 0x0000000000007992 */ /* 0x0003ec0000008000 */
[----:B-1----:R-:W1:Y:S02]  /*5c40*/  FENCE.VIEW.ASYNC.S ;  /* 0x00000000000073c6 */ /* 0x002e640000000000 */
[----:B-1----:R-:W-:Y:S06]  /*5c50*/  BAR.SYNC.DEFER_BLOCKING 0x1, 0x100 ;  /* 0x0044000000007b1d */ /* 0x002fec0000010000 */
[----:B------:R-:W-:Y:S05]  /*5c60*/  @P3 EXIT ;  /* 0x000000000000394d */ /* 0x000fea0003800000 */
[----:B------:R-:W-:Y:S01]  /*5c70*/  ULDC.64 UR14, c[0x0][0x198] ;  /* 0x00006600000e7ab9 */ /* 0x000fe20000000a00 */
[----:B------:R-:W-:Y:S02]  /*5c80*/  UIADD3 UR8, UR7, 0xc800, URZ ;  /* 0x0000c80007087890 */ /* 0x000fe4000fffe03f */
[----:B------:R-:W-:Y:S02]  /*5c90*/  UIADD3 UR14, UP0, UR14, 0x270, URZ ;  /* 0x000002700e0e7890 */ /* 0x000fe4000ff1e03f */
[----:B------:R-:W-:Y:S02]  /*5ca0*/  UIADD3 UR6, UR7, 0xd800, URZ ;  /* 0x0000d80007067890 */ /* 0x000fe4000fffe03f */
[----:B------:R-:W-:Y:S02]  /*5cb0*/  UIADD3.X UR15, URZ, UR15, URZ, UP0, !UPT ;  /* 0x0000000f3f0f7290 */ /* 0x000fe400087fe43f */
[----:B------:R-:W-:Y:S01]  /*5cc0*/  UIADD3 UR13, UR7, 0xe800, URZ ;  /* 0x0000e800070d7890 */ /* 0x000fe2000fffe03f */
[----:B------:R-:W-:Y:S01]  /*5cd0*/  UMOV UR9, URZ ;  /* 0x0000003f00097c82 */ /* 0x000fe20008000000 */
[----:B------:R-:W-:Y:S01]  /*5ce0*/  UMOV UR4, 0x10 ;  /* 0x0000001000047882 */ /* 0x000fe20000000000 */
[----:B------:R-:W-:Y:S01]  /*5cf0*/  UIADD3 UR17, UR7, 0xf800, URZ ;  /* 0x0000f80007117890 */ /* 0x000fe2000fffe03f */
[----:B------:R-:W-:-:S03]  /*5d00*/  UMOV UR16, 0x20 ;  /* 0x0000002000107882 */ /* 0x000fc60000000000 */
[----:B------:R1:W-:Y:S01]  /*5d10*/  UTMASTG.4D [UR8], [UR14], desc[URZ] ;  /* 0x00003f080e0073b5 */ /* 0x0003e20008019000 */
[----:B------:R-:W-:Y:S01]  /*5d20*/  UMOV UR5, 0x30 ;  /* 0x0000003000057882 */ /* 0x000fe20000000000 */
[----:B-1----:R-:W-:Y:S01]  /*5d30*/  UMOV UR8, UR6 ;  /* 0x0000000600087c82 */ /* 0x002fe20008000000 */
[----:B------:R-:W-:Y:S01]  /*5d40*/  UMOV UR9, UR4 ;  /* 0x0000000400097c82 */ /* 0x000fe20008000000 */
[----:B------:R-:W-:Y:S01]  /*5d50*/  UIADD3 UR4, UR7, 0x10800, URZ ;  /* 0x0001080007047890 */ /* 0x000fe2000fffe03f */
[----:B------:R1:W-:Y:S01]  /*5d60*/  UTMASTG.4D [UR8], [UR14], desc[URZ] ;  /* 0x00003f080e0073b5 */ /* 0x0003e20008019000 */
[----:B------:R-:W-:Y:S01]  /*5d70*/  UIADD3 UR6, UR7, 0x11800, URZ ;  /* 0x0001180007067890 */ /* 0x000fe2000fffe03f */
[----:B-1----:R-:W-:Y:S01]  /*5d80*/  UMOV UR8, UR13 ;  /* 0x0000000d00087c82 */ /* 0x002fe20008000000 */
[----:B------:R-:W-:Y:S02]  /*5d90*/  UMOV UR9, UR16 ;  /* 0x0000001000097c82 */ /* 0x000fe40008000000 */
[----:B------:R1:W-:Y:S02]  /*5da0*/  UTMASTG.4D [UR8], [UR14], desc[URZ] ;  /* 0x00003f080e0073b5 */ /* 0x0003e40008019000 */
[----:B-1----:R-:W-:Y:S01]  /*5db0*/  UMOV UR8, UR17 ;  /* 0x0000001100087c82 */ /* 0x002fe20008000000 */
[----:B------:R-:W-:Y:S01]  /*5dc0*/  UMOV UR9, UR5 ;  /* 0x0000000500097c82 */ /* 0x000fe20008000000 */
[----:B------:R-:W-:Y:S01]  /*5dd0*/  UMOV UR5, 0x40 ;  /* 0x0000004000057882 */ /* 0x000fe20000000000 */
[----:B------:R1:W-:Y:S02]  /*5de0*/  UTMASTG.4D [UR8], [UR14], desc[URZ] ;  /* 0x00003f080e0073b5 */ /* 0x0003e40008019000 */
[----:B-1----:R-:W-:Y:S01]  /*5df0*/  UMOV UR8, UR4 ;  /* 0x0000000400087c82 */ /* 0x002fe20008000000 */
[----:B------:R-:W-:Y:S01]  /*5e00*/  UMOV UR9, UR5 ;  /* 0x0000000500097c82 */ /* 0x000fe20008000000 */
[----:B------:R-:W-:Y:S01]  /*5e10*/  UMOV UR4, 0x50 ;  /* 0x0000005000047882 */ /* 0x000fe20000000000 */
[----:B------:R1:W-:Y:S02]  /*5e20*/  UTMASTG.4D [UR8], [UR14], desc[URZ] ;  /* 0x00003f080e0073b5 */ /* 0x0003e40008019000 */
[----:B-1----:R-:W-:Y:S01]  /*5e30*/  UMOV UR8, UR6 ;  /* 0x0000000600087c82 */ /* 0x002fe20008000000 */
[----:B------:R-:W-:-:S02]  /*5e40*/  UMOV UR9, UR4 ;  /* 0x0000000400097c82 */ /* 0x000fc40008000000 */
[----:B------:R3:W-:Y:S02]  /*5e50*/  UTMASTG.4D [UR8], [UR14], desc[URZ] ;  /* 0x00003f080e0073b5 */ /* 0x0007e40008019000 */
[----:B---3--:R0:W-:Y:S02]  /*5e60*/  UTMACMDFLUSH ;  /* 0x00000000000079b7 */ /* 0x0081e40000000000 */
.L_x_13:
[----:B------:R-:W-:-:S04]  /*5e70*/  DEPBAR.LE SB0, 0x0 ;  /* 0x000080000000791a */ /* 0x000fc80000000000 */
[----:B------:R-:W-:Y:S05]  /*5e80*/  EXIT ;  /* 0x000000000000794d */ /* 0x000fea0003800000 */
.L_x_3:
[----:B-1----:R-:W-:Y:S02]  /*5e90*/  IMAD.U32 R5, RZ, RZ, UR33 ;  /* 0x00000021ff057e24 */ /* 0x002fe4000f8e00ff */
[----:B------:R-:W-:Y:S02]  /*5ea0*/  IMAD.MOV.U32 R2, RZ, RZ, -0x80000000 ;  /* 0x80000000ff027424 */ /* 0x000fe400078e00ff */
[----:B------:R-:W-:-:S04]  /*5eb0*/  IMAD.MOV.U32 R3, RZ, RZ, -0x80000000 ;  /* 0x80000000ff037424 */ /* 0x000fc800078e00ff */
[----:B------:R1:W3:Y:S03]  /*5ec0*/  SYNCS.PHASECHK.TRANS64.TRYWAIT P0, [R5+URZ+0x10], R3 ;  /* 0x00001003050075a7 */ /* 0x0002e6000800017f */
[----:B---3--:R-:W-:Y:S05]  /*5ed0*/  @!P0 NANOSLEEP.SYNCS 0x989680 ;  /* 0x009896800000895d */ /* 0x008fea0003900000 */
[----:B------:R-:W3:Y:S02]  /*5ee0*/  @!P0 SYNCS.PHASECHK.TRANS64 P0, [R5+URZ+0x10], R3 ;  /* 0x00001003050085a7 */ /* 0x000ee4000800007f */
[----:B---3--:R-:W-:Y:S05]  /*5ef0*/  @!P0 BRA `(.L_x_3) ;  /* 0xfffffffc00e48947 */ /* 0x008fea000383ffff */
[----:B------:R-:W-:Y:S05]  /*5f00*/  BRA `(.L_x_23) ;  /* 0xffffffa400fc7947 */ /* 0x000fea000383ffff */
.L_x_4:
[----:B-1----:R-:W-:Y:S02]  /*5f10*/  IMAD.U32 R5, RZ, RZ, UR33 ;  /* 0x00000021ff057e24 */ /* 0x002fe4000f8e00ff */
[----:B------:R-:W-:Y:S02]  /*5f20*/  IMAD.MOV.U32 R2, RZ, RZ, -0x80000000 ;  /* 0x80000000ff027424 */ /* 0x000fe400078e00ff */
[----:B------:R-:W-:-:S04]  /*5f30*/  IMAD.MOV.U32 R3, RZ, RZ, -0x80000000 ;  /* 0x80000000ff037424 */ /* 0x000fc800078e00ff */
[----:B------:R1:W2:Y:S03]  /*5f40*/  SYNCS.PHASECHK.TRANS64.TRYWAIT P0, [R5+URZ+0x30], R3 ;  /* 0x00003003050075a7 */ /* 0x0002a6000800017f */
[----:B--2---:R-:W-:Y:S05]  /*5f50*/  @!P0 NANOSLEEP.SYNCS 0x989680 ;  /* 0x009896800000895d */ /* 0x004fea0003900000 */
[----:B------:R-:W2:Y:S02]  /*5f60*/  @!P0 SYNCS.PHASECHK.TRANS64 P0, [R5+URZ+0x30], R3 ;  /* 0x00003003050085a7 */ /* 0x000ea4000800007f */
[----:B--2---:R-:W-:Y:S05]  /*5f70*/  @!P0 BRA `(.L_x_4) ;  /* 0xfffffffc00e48947 */ /* 0x004fea000383ffff */
[----:B------:R-:W-:Y:S05]  /*5f80*/  BRA `(.L_x_24) ;  /* 0xffffffb000047947 */ /* 0x000fea000383ffff */
.L_x_6:
[----:B------:R-:W-:Y:S02]  /*5f90*/  IMAD.U32 R2, RZ, RZ, UR42 ;  /* 0x0000002aff027e24 */ /* 0x000fe4000f8e00ff */
[----:B-1----:R-:W-:-:S07]  /*5fa0*/  IMAD.U32 R3, RZ, RZ, UR42 ;  /* 0x0000002aff037e24 */ /* 0x002fce000f8e00ff */
.L_x_25:
[----:B-1----:R-:W-:-:S04]  /*5fb0*/  IMAD.U32 R5, RZ, RZ, UR33 ;  /* 0x00000021ff057e24 */ /* 0x002fc8000f8e00ff */
[----:B------:R1:W2:Y:S03]  /*5fc0*/  SYNCS.PHASECHK.TRANS64.TRYWAIT P0, [R5+URZ+0x18], R3 ;  /* 0x00001803050075a7 */ /* 0x0002a6000800017f */
[----:B--2---:R-:W-:Y:S05]  /*5fd0*/  @!P0 NANOSLEEP.SYNCS 0x989680 ;  /* 0x009896800000895d */ /* 0x004fea0003900000 */
[----:B------:R-:W2:Y:S02]  /*5fe0*/  @!P0 SYNCS.PHASECHK.TRANS64 P0, [R5+URZ+0x18], R3 ;  /* 0x00001803050085a7 */ /* 0x000ea4000800007f */
[----:B--2---:R-:W-:Y:S05]  /*5ff0*/  @!P0 BRA `(.L_x_25) ;  /* 0xfffffffc00ec8947 */ /* 0x004fea000383ffff */
[----:B------:R-:W-:Y:S05]  /*6000*/  BRA `(.L_x_26) ;  /* 0xffffffb4000c7947 */ /* 0x000fea000383ffff */
.L_x_7:
[----:B------:R-:W-:Y:S02]  /*6010*/  IMAD.U32 R2, RZ, RZ, UR42 ;  /* 0x0000002aff027e24 */ /* 0x000fe4000f8e00ff */
[----:B-1----:R-:W-:-:S07]  /*6020*/  IMAD.U32 R3, RZ, RZ, UR42 ;  /* 0x0000002aff037e24 */ /* 0x002fce000f8e00ff */
.L_x_27:
[----:B-1----:R-:W-:-:S04]  /*6030*/  IMAD.U32 R5, RZ, RZ, UR33 ;  /* 0x00000021ff057e24 */ /* 0x002fc8000f8e00ff */
[----:B------:R1:W2:Y:S03]  /*6040*/  SYNCS.PHASECHK.TRANS64.TRYWAIT P0, [R5+URZ+0x38], R3 ;  /* 0x00003803050075a7 */ /* 0x0002a6000800017f */
[----:B--2---:R-:W-:Y:S05]  /*6050*/  @!P0 NANOSLEEP.SYNCS 0x989680 ;  /* 0x009896800000895d */ /* 0x004fea0003900000 */
[----:B------:R-:W2:Y:S02]  /*6060*/  @!P0 SYNCS.PHASECHK.TRANS64 P0, [R5+URZ+0x38], R3 ;  /* 0x00003803050085a7 */ /* 0x000ea4000800007f */
[----:B--2---:R-:W-:Y:S05]  /*6070*/  @!P0 BRA `(.L_x_27) ;  /* 0xfffffffc00ec8947 */ /* 0x004fea000383ffff */
[----:B------:R-:W-:Y:S05]  /*6080*/  BRA `(.L_x_28) ;  /* 0xffffffb400807947 */ /* 0x000fea000383ffff */
.L_x_8:
[----:B------:R-:W-:-:S06]  /*6090*/  USHF.L.U32 UR8, UR6, 0x1f, URZ ;  /* 0x0000001f06087899 */ /* 0x000fcc000800063f */
[----:B------:R-:W-:Y:S02]  /*60a0*/  IMAD.U32 R2, RZ, RZ, UR8 ;  /* 0x00000008ff027e24 */ /* 0x000fe4000f8e00ff */
[----:B-1----:R-:W-:-:S07]  /*60b0*/  IMAD.U32 R3, RZ, RZ, UR8 ;  /* 0x00000008ff037e24 */ /* 0x002fce000f8e00ff */
.L_x_29:
[----:B-1----:R-:W-:-:S04]  /*60c0*/  IMAD.U32 R5, RZ, RZ, UR33 ;  /* 0x00000021ff057e24 */ /* 0x002fc8000f8e00ff */
[----:B------:R1:W2:Y:S03]  /*60d0*/  SYNCS.PHASECHK.TRANS64.TRYWAIT P0, [R5+URZ+0x10], R3 ;  /* 0x00001003050075a7 */ /* 0x0002a6000800017f */
[----:B--2---:R-:W-:Y:S05]  /*60e0*/  @!P0 NANOSLEEP.SYNCS 0x989680 ;  /* 0x009896800000895d */ /* 0x004fea0003900000 */
[----:B------:R-:W2:Y:S02]  /*60f0*/  @!P0 SYNCS.PHASECHK.TRANS64 P0, [R5+URZ+0x10], R3 ;  /* 0x00001003050085a7 */ /* 0x000ea4000800007f */
[----:B--2---:R-:W-:Y:S05]  /*6100*/  @!P0 BRA `(.L_x_29) ;  /* 0xfffffffc00ec8947 */ /* 0x004fea000383ffff */
[----:B------:R-:W-:Y:S05]  /*6110*/  BRA `(.L_x_30) ;  /* 0xffffffb400fc7947 */ /* 0x000fea000383ffff */
.L_x_9:
[----:B------:R-:W-:Y:S02]  /*6120*/  IMAD.U32 R2, RZ, RZ, UR26 ;  /* 0x0000001aff027e24 */ /* 0x000fe4000f8e00ff */
[----:B-1----:R-:W-:-:S07]  /*6130*/  IMAD.U32 R3, RZ, RZ, UR26 ;  /* 0x0000001aff037e24 */ /* 0x002fce000f8e00ff */
.L_x_31:
[----:B-1----:R-:W-:-:S04]  /*6140*/  IMAD.U32 R5, RZ, RZ, UR33 ;  /* 0x00000021ff057e24 */ /* 0x002fc8000f8e00ff */
[----:B------:R1:W2:Y:S03]  /*6150*/  SYNCS.PHASECHK.TRANS64.TRYWAIT P0, [R5+URZ+0x30], R3 ;  /* 0x00003003050075a7 */ /* 0x0002a6000800017f */
[----:B--2---:R-:W-:Y:S05]  /*6160*/  @!P0 NANOSLEEP.SYNCS 0x989680 ;  /* 0x009896800000895d */ /* 0x004fea0003900000 */
[----:B------:R-:W2:Y:S02]  /*6170*/  @!P0 SYNCS.PHASECHK.TRANS64 P0, [R5+URZ+0x30], R3 ;  /* 0x00003003050085a7 */ /* 0x000ea4000800007f */
[----:B--2---:R-:W-:Y:S05]  /*6180*/  @!P0 BRA `(.L_x_31) ;  /* 0xfffffffc00ec8947 */ /* 0x004fea000383ffff */
[----:B------:R-:W-:Y:S05]  /*6190*/  BRA `(.L_x_32) ;  /* 0xffffffb800647947 */ /* 0x000fea000383ffff */
.L_x_11:
[----:B------:R-:W-:Y:S02]  /*61a0*/  IMAD.U32 R2, RZ, RZ, UR34 ;  /* 0x00000022ff027e24 */ /* 0x000fe4000f8e00ff */
[----:B-1----:R-:W-:-:S07]  /*61b0*/  IMAD.U32 R3, RZ, RZ, UR34 ;  /* 0x00000022ff037e24 */ /* 0x002fce000f8e00ff */
.L_x_33:
[----:B-1----:R-:W-:-:S04]  /*61c0*/  IMAD.U32 R5, RZ, RZ, UR33 ;  /* 0x00000021ff057e24 */ /* 0x002fc8000f8e00ff */
[----:B------:R1:W2:Y:S03]  /*61d0*/  SYNCS.PHASECHK.TRANS64.TRYWAIT P0, [R5+URZ+0x18], R3 ;  /* 0x00001803050075a7 */ /* 0x0002a6000800017f */
[----:B--2---:R-:W-:Y:S05]  /*61e0*/  @!P0 NANOSLEEP.SYNCS 0x989680 ;  /* 0x009896800000895d */ /* 0x004fea0003900000 */
[----:B------:R-:W2:Y:S02]  /*61f0*/  @!P0 SYNCS.PHASECHK.TRANS64 P0, [R5+URZ+0x18], R3 ;  /* 0x00001803050085a7 */ /* 0x000ea4000800007f */
[----:B--2---:R-:W-:Y:S05]  /*6200*/  @!P0 BRA `(.L_x_33) ;  /* 0xfffffffc00ec8947 */ /* 0x004fea000383ffff */
[----:B------:R-:W-:Y:S05]  /*6210*/  BRA `(.L_x_34) ;  /* 0xffffffbc00247947 */ /* 0x000fea000383ffff */
.L_x_12:
[----:B------:R-:W-:-:S05]  /*6220*/  UMOV UR35, UR34 ;  /* 0x0000002200237c82 */ /* 0x000fca0008000000 */
.L_x_35:
[----:B-1----:R-:W-:Y:S02]  /*6230*/  IMAD.U32 R5, RZ, RZ, UR33 ;  /* 0x00000021ff057e24 */ /* 0x002fe4000f8e00ff */
[----:B------:R-:W-:Y:S02]  /*6240*/  IMAD.U32 R2, RZ, RZ, UR34 ;  /* 0x00000022ff027e24 */ /* 0x000fe4000f8e00ff */
[----:B------:R-:W-:-:S04]  /*6250*/  IMAD.U32 R3, RZ, RZ, UR35 ;  /* 0x00000023ff037e24 */ /* 0x000fc8000f8e00ff */
[----:B------:R1:W2:Y:S03]  /*6260*/  SYNCS.PHASECHK.TRANS64.TRYWAIT P0, [R5+URZ+0x38], R3 ;  /* 0x00003803050075a7 */ /* 0x0002a6000800017f */
[----:B--2---:R-:W-:Y:S05]  /*6270*/  @!P0 NANOSLEEP.SYNCS 0x989680 ;  /* 0x009896800000895d */ /* 0x004fea0003900000 */
[----:B------:R-:W2:Y:S02]  /*6280*/  @!P0 SYNCS.PHASECHK.TRANS64 P0, [R5+URZ+0x38], R3 ;  /* 0x00003803050085a7 */ /* 0x000ea4000800007f */
[----:B--2---:R-:W-:Y:S05]  /*6290*/  @!P0 BRA `(.L_x_35) ;  /* 0xfffffffc00e48947 */ /* 0x004fea000383ffff */
[----:B------:R-:W-:Y:S05]  /*62a0*/  BRA `(.L_x_36) ;  /* 0xffffffbc00947947 */ /* 0x000fea000383ffff */
.L_x_18:
[----:B------:R-:W-:Y:S02]  /*62b0*/  IMAD.U32 R4, RZ, RZ, UR15 ;  /* 0x0000000fff047e24 */ /* 0x000fe4000f8e00ff */
[----:B------:R-:W-:-:S07]  /*62c0*/  IMAD.U32 R5, RZ, RZ, UR15 ;  /* 0x0000000fff057e24 */ /* 0x000fce000f8e00ff */
.L_x_37:
[----:B-1----:R-:W-:-:S04]  /*62d0*/  IMAD.U32 R7, RZ, RZ, UR22 ;  /* 0x00000016ff077e24 */ /* 0x002fc8000f8e00ff */
[----:B------:R1:W2:Y:S03]  /*62e0*/  SYNCS.PHASECHK.TRANS64.TRYWAIT P0, [R7+URZ], R5 ;  /* 0x00000005070075a7 */ /* 0x0002a6000800017f */
[----:B--2---:R-:W-:Y:S05]  /*62f0*/  @!P0 NANOSLEEP.SYNCS 0x989680 ;  /* 0x009896800000895d */ /* 0x004fea0003900000 */
[----:B------:R-:W2:Y:S02]  /*6300*/  @!P0 SYNCS.PHASECHK.TRANS64 P0, [R7+URZ], R5 ;  /* 0x00000005070085a7 */ /* 0x000ea4000800007f */
[----:B--2---:R-:W-:Y:S05]  /*6310*/  @!P0 BRA `(.L_x_37) ;  /* 0xfffffffc00ec8947 */ /* 0x004fea000383ffff */
[----:B------:R-:W-:Y:S05]  /*6320*/  BRA `(.L_x_17) ;  /* 0xffffffcc00c87947 */ /* 0x000fea000383ffff */
.L_x_20:
[----:B------:R-:W-:Y:S02]  /*6330*/  IMAD.U32 R8, RZ, RZ, UR15 ;  /* 0x0000000fff087e24 */ /* 0x000fe4000f8e00ff */
[----:B------:R-:W-:-:S07]  /*6340*/  IMAD.U32 R9, RZ, RZ, UR15 ;  /* 0x0000000fff097e24 */ /* 0x000fce000f8e00ff */
.L_x_38:
[----:B-1----:R-:W-:-:S04]  /*6350*/  IMAD.U32 R7, RZ, RZ, UR22 ;  /* 0x00000016ff077e24 */ /* 0x002fc8000f8e00ff */
[----:B------:R1:W2:Y:S03]  /*6360*/  SYNCS.PHASECHK.TRANS64.TRYWAIT P0, [R7+URZ+0x20], R9 ;  /* 0x00002009070075a7 */ /* 0x0002a6000800017f */
[----:B--2---:R-:W-:Y:S05]  /*6370*/  @!P0 NANOSLEEP.SYNCS 0x989680 ;  /* 0x009896800000895d */ /* 0x004fea0003900000 */
[----:B------:R-:W2:Y:S02]  /*6380*/  @!P0 SYNCS.PHASECHK.TRANS64 P0, [R7+URZ+0x20], R9 ;  /* 0x00002009070085a7 */ /* 0x000ea4000800007f */
[----:B--2---:R-:W-:Y:S05]  /*6390*/  @!P0 BRA `(.L_x_38) ;  /* 0xfffffffc00ec8947 */ /* 0x004fea000383ffff */
[----:B------:R-:W-:Y:S05]  /*63a0*/  BRA `(.L_x_19) ;  /* 0xffffffd000507947 */ /* 0x000fea000383ffff */
.L_x_39:
[----:B------:R-:W-:-:S00]  /*63b0*/  BRA `(.L_x_39) ;  /* 0xfffffffc00fc7947 */ /* 0x000fc0000383ffff */
[----:B------:R-:W-:-:S00]  /*63c0*/  NOP ;  /* 0x0000000000007918 */ /* 0x000fc00000000000 */
        /* <DEDUP_REMOVED lines=11> */
.L_x_40:


//--------------------- .nv.shared.kernel_cutlass_kernel_flash_attncuteflash_bwd_sm90FlashAttentionBackwardSm90_object_at__tensor0000o9611101213_tensor0000o9611101213_tensor0000o9611101213_tensor0000o9611101213_tensor0000o_0 --------------------------
	.section	.nv.shared.kernel_cutlass_kernel_flash_attncuteflash_bwd_sm90FlashAttentionBackwardSm90_object_at__tensor0000o9611101213_tensor0000o9611101213_tensor0000o9611101213_tensor0000o9611101213_tensor0000o_0,"aw",@nobits
	.sectionflags	@""
	.align	1024
	.zero		1024


//--------------------- .nv.shared.reserved.0     --------------------------
	.section	.nv.shared.reserved.0,"aw",@nobits
	.weak		__nv_reservedSMEM_offset_0_alias
	.size		__nv_reservedSMEM_offset_0_alias, 0, 0
	.other		__nv_reservedSMEM_offset_0_alias,@"STO_CUDA_RESERVED_SHARED STV_DEFAULT"
__nv_reservedSMEM_offset_0_alias:
	.zero		0


//--------------------- .nv.constant0.kernel_cutlass_kernel_flash_attncuteflash_bwd_sm90FlashAttentionBackwardSm90_object_at__tensor0000o9611101213_tensor0000o9611101213_tensor0000o9611101213_tensor0000o9611101213_tensor0000o_0 --------------------------
	.section	.nv.constant0.kernel_cutlass_kernel_flash_attncuteflash_bwd_sm90FlashAttentionBackwardSm90_object_at__tensor0000o9611101213_tensor0000o9611101213_tensor0000o9611101213_tensor0000o9611101213_tensor0000o_0,"a",@progbits
	.sectionflags	@""
	.align	4
.nv.constant0.kernel_cutlass_kernel_flash_attncuteflash_bwd_sm90FlashAttentionBackwardSm90_object_at__tensor0000o9611101213_tensor0000o9611101213_tensor0000o9611101213_tensor0000o9611101213_tensor0000o_0:
	.zero		1564


//--------------------- SYMBOLS --------------------------

	.type		.nv.reservedSmem.offset0,@object
	.size		.nv.reservedSmem.offset0,0x4
